//
// Generated by NVIDIA NVVM Compiler
//
// Compiler Build ID: CL-36424714
// Cuda compilation tools, release 13.0, V13.0.88
// Based on NVVM 20.0.0
//

.version 9.0
.target sm_100
.address_size 64

	// .globl	_Z27monteCarloIntegrationKernelPdddijS_
.func  (.param .b64 func_retval0) __internal_accurate_pow
(
	.param .b64 __internal_accurate_pow_param_0
)
;
.global .align 4 .b8 precalc_xorwow_matrix[102400];
.global .align 4 .b8 precalc_xorwow_offset_matrix[102400];
.global .align 4 .b8 mrg32k3aM1[2304];
.global .align 4 .b8 mrg32k3aM2[2304];
.global .align 4 .b8 mrg32k3aM1SubSeq[2016];
.global .align 4 .b8 mrg32k3aM2SubSeq[2016];
.global .align 4 .b8 mrg32k3aM1Seq[2304];
.global .align 4 .b8 mrg32k3aM2Seq[2304];
.const .align 8 .b8 __cr_lgamma_table[72];

.visible .entry _Z27monteCarloIntegrationKernelPdddijS_(
	.param .u64 .ptr .align 1 _Z27monteCarloIntegrationKernelPdddijS__param_0,
	.param .f64 _Z27monteCarloIntegrationKernelPdddijS__param_1,
	.param .f64 _Z27monteCarloIntegrationKernelPdddijS__param_2,
	.param .u32 _Z27monteCarloIntegrationKernelPdddijS__param_3,
	.param .u32 _Z27monteCarloIntegrationKernelPdddijS__param_4,
	.param .u64 .ptr .align 1 _Z27monteCarloIntegrationKernelPdddijS__param_5
)
{
	.local .align 8 .b8 	__local_depot0[48];
	.reg .b64 	%SP;
	.reg .b64 	%SPL;
	.reg .pred 	%p<83>;
	.reg .b32 	%r<1264>;
	.reg .b32 	%f<3>;
	.reg .b64 	%rd<46>;
	.reg .b64 	%fd<117>;

	mov.u64 	%SPL, __local_depot0;
	ld.param.u64 	%rd18, [_Z27monteCarloIntegrationKernelPdddijS__param_0];
	ld.param.f64 	%fd24, [_Z27monteCarloIntegrationKernelPdddijS__param_1];
	ld.param.u32 	%r581, [_Z27monteCarloIntegrationKernelPdddijS__param_3];
	ld.param.u32 	%r584, [_Z27monteCarloIntegrationKernelPdddijS__param_4];
	cvta.to.global.u64 	%rd1, %rd18;
	add.u64 	%rd2, %SPL, 0;
	mov.u32 	%r585, %ctaid.x;
	mov.u32 	%r1, %ntid.x;
	mov.u32 	%r586, %tid.x;
	mad.lo.s32 	%r2, %r585, %r1, %r586;
	cvt.s64.s32 	%rd43, %r2;
	xor.b32  	%r587, %r584, -1429050551;
	mul.lo.s32 	%r588, %r587, 1099087573;
	add.s32 	%r1252, %r588, -638133224;
	add.s32 	%r982, %r588, 123456789;
	st.local.v2.u32 	[%rd2], {%r1252, %r982};
	xor.b32  	%r981, %r588, 362436069;
	mov.b32 	%r980, -123459836;
	st.local.v2.u32 	[%rd2+8], {%r981, %r980};
	add.s32 	%r978, %r588, 5783321;
	mov.b32 	%r979, -589760388;
	st.local.v2.u32 	[%rd2+16], {%r979, %r978};
	setp.eq.s32 	%p1, %r2, 0;
	@%p1 bra 	$L__BB0_115;
	mov.b32 	%r965, 0;
	mov.b32 	%r980, -123459836;
	mov.b32 	%r979, -589760388;
$L__BB0_2:
	mov.u64 	%rd4, %rd43;
	and.b64  	%rd5, %rd4, 3;
	setp.eq.s64 	%p2, %rd5, 0;
	@%p2 bra 	$L__BB0_114;
	mul.wide.u32 	%rd20, %r965, 3200;
	mov.u64 	%rd21, precalc_xorwow_matrix;
	add.s64 	%rd6, %rd21, %rd20;
	mov.b32 	%r978, 0;
	mov.u32 	%r979, %r978;
	mov.u32 	%r980, %r978;
	mov.u32 	%r981, %r978;
	mov.u32 	%r982, %r978;
	mov.u32 	%r971, %r978;
$L__BB0_4:
	mul.wide.u32 	%rd22, %r971, 4;
	add.s64 	%rd23, %rd2, %rd22;
	ld.local.u32 	%r19, [%rd23+4];
	shl.b32 	%r20, %r971, 5;
	mov.b32 	%r977, 0;
$L__BB0_5:
	.pragma "nounroll";
	shr.u32 	%r594, %r19, %r977;
	and.b32  	%r595, %r594, 1;
	setp.eq.b32 	%p3, %r595, 1;
	not.pred 	%p4, %p3;
	add.s32 	%r596, %r20, %r977;
	mul.lo.s32 	%r597, %r596, 5;
	mul.wide.u32 	%rd24, %r597, 4;
	add.s64 	%rd7, %rd6, %rd24;
	@%p4 bra 	$L__BB0_7;
	ld.global.u32 	%r598, [%rd7];
	xor.b32  	%r982, %r982, %r598;
	ld.global.u32 	%r599, [%rd7+4];
	xor.b32  	%r981, %r981, %r599;
	ld.global.u32 	%r600, [%rd7+8];
	xor.b32  	%r980, %r980, %r600;
	ld.global.u32 	%r601, [%rd7+12];
	xor.b32  	%r979, %r979, %r601;
	ld.global.u32 	%r602, [%rd7+16];
	xor.b32  	%r978, %r978, %r602;
$L__BB0_7:
	and.b32  	%r604, %r594, 2;
	setp.eq.s32 	%p5, %r604, 0;
	@%p5 bra 	$L__BB0_9;
	ld.global.u32 	%r605, [%rd7+20];
	xor.b32  	%r982, %r982, %r605;
	ld.global.u32 	%r606, [%rd7+24];
	xor.b32  	%r981, %r981, %r606;
	ld.global.u32 	%r607, [%rd7+28];
	xor.b32  	%r980, %r980, %r607;
	ld.global.u32 	%r608, [%rd7+32];
	xor.b32  	%r979, %r979, %r608;
	ld.global.u32 	%r609, [%rd7+36];
	xor.b32  	%r978, %r978, %r609;
$L__BB0_9:
	and.b32  	%r611, %r594, 4;
	setp.eq.s32 	%p6, %r611, 0;
	@%p6 bra 	$L__BB0_11;
	ld.global.u32 	%r612, [%rd7+40];
	xor.b32  	%r982, %r982, %r612;
	ld.global.u32 	%r613, [%rd7+44];
	xor.b32  	%r981, %r981, %r613;
	ld.global.u32 	%r614, [%rd7+48];
	xor.b32  	%r980, %r980, %r614;
	ld.global.u32 	%r615, [%rd7+52];
	xor.b32  	%r979, %r979, %r615;
	ld.global.u32 	%r616, [%rd7+56];
	xor.b32  	%r978, %r978, %r616;
$L__BB0_11:
	and.b32  	%r618, %r594, 8;
	setp.eq.s32 	%p7, %r618, 0;
	@%p7 bra 	$L__BB0_13;
	ld.global.u32 	%r619, [%rd7+60];
	xor.b32  	%r982, %r982, %r619;
	ld.global.u32 	%r620, [%rd7+64];
	xor.b32  	%r981, %r981, %r620;
	ld.global.u32 	%r621, [%rd7+68];
	xor.b32  	%r980, %r980, %r621;
	ld.global.u32 	%r622, [%rd7+72];
	xor.b32  	%r979, %r979, %r622;
	ld.global.u32 	%r623, [%rd7+76];
	xor.b32  	%r978, %r978, %r623;
$L__BB0_13:
	and.b32  	%r625, %r594, 16;
	setp.eq.s32 	%p8, %r625, 0;
	@%p8 bra 	$L__BB0_15;
	ld.global.u32 	%r626, [%rd7+80];
	xor.b32  	%r982, %r982, %r626;
	ld.global.u32 	%r627, [%rd7+84];
	xor.b32  	%r981, %r981, %r627;
	ld.global.u32 	%r628, [%rd7+88];
	xor.b32  	%r980, %r980, %r628;
	ld.global.u32 	%r629, [%rd7+92];
	xor.b32  	%r979, %r979, %r629;
	ld.global.u32 	%r630, [%rd7+96];
	xor.b32  	%r978, %r978, %r630;
$L__BB0_15:
	and.b32  	%r632, %r594, 32;
	setp.eq.s32 	%p9, %r632, 0;
	@%p9 bra 	$L__BB0_17;
	ld.global.u32 	%r633, [%rd7+100];
	xor.b32  	%r982, %r982, %r633;
	ld.global.u32 	%r634, [%rd7+104];
	xor.b32  	%r981, %r981, %r634;
	ld.global.u32 	%r635, [%rd7+108];
	xor.b32  	%r980, %r980, %r635;
	ld.global.u32 	%r636, [%rd7+112];
	xor.b32  	%r979, %r979, %r636;
	ld.global.u32 	%r637, [%rd7+116];
	xor.b32  	%r978, %r978, %r637;
$L__BB0_17:
	and.b32  	%r639, %r594, 64;
	setp.eq.s32 	%p10, %r639, 0;
	@%p10 bra 	$L__BB0_19;
	ld.global.u32 	%r640, [%rd7+120];
	xor.b32  	%r982, %r982, %r640;
	ld.global.u32 	%r641, [%rd7+124];
	xor.b32  	%r981, %r981, %r641;
	ld.global.u32 	%r642, [%rd7+128];
	xor.b32  	%r980, %r980, %r642;
	ld.global.u32 	%r643, [%rd7+132];
	xor.b32  	%r979, %r979, %r643;
	ld.global.u32 	%r644, [%rd7+136];
	xor.b32  	%r978, %r978, %r644;
$L__BB0_19:
	and.b32  	%r646, %r594, 128;
	setp.eq.s32 	%p11, %r646, 0;
	@%p11 bra 	$L__BB0_21;
	ld.global.u32 	%r647, [%rd7+140];
	xor.b32  	%r982, %r982, %r647;
	ld.global.u32 	%r648, [%rd7+144];
	xor.b32  	%r981, %r981, %r648;
	ld.global.u32 	%r649, [%rd7+148];
	xor.b32  	%r980, %r980, %r649;
	ld.global.u32 	%r650, [%rd7+152];
	xor.b32  	%r979, %r979, %r650;
	ld.global.u32 	%r651, [%rd7+156];
	xor.b32  	%r978, %r978, %r651;
$L__BB0_21:
	and.b32  	%r653, %r594, 256;
	setp.eq.s32 	%p12, %r653, 0;
	@%p12 bra 	$L__BB0_23;
	ld.global.u32 	%r654, [%rd7+160];
	xor.b32  	%r982, %r982, %r654;
	ld.global.u32 	%r655, [%rd7+164];
	xor.b32  	%r981, %r981, %r655;
	ld.global.u32 	%r656, [%rd7+168];
	xor.b32  	%r980, %r980, %r656;
	ld.global.u32 	%r657, [%rd7+172];
	xor.b32  	%r979, %r979, %r657;
	ld.global.u32 	%r658, [%rd7+176];
	xor.b32  	%r978, %r978, %r658;
$L__BB0_23:
	and.b32  	%r660, %r594, 512;
	setp.eq.s32 	%p13, %r660, 0;
	@%p13 bra 	$L__BB0_25;
	ld.global.u32 	%r661, [%rd7+180];
	xor.b32  	%r982, %r982, %r661;
	ld.global.u32 	%r662, [%rd7+184];
	xor.b32  	%r981, %r981, %r662;
	ld.global.u32 	%r663, [%rd7+188];
	xor.b32  	%r980, %r980, %r663;
	ld.global.u32 	%r664, [%rd7+192];
	xor.b32  	%r979, %r979, %r664;
	ld.global.u32 	%r665, [%rd7+196];
	xor.b32  	%r978, %r978, %r665;
$L__BB0_25:
	and.b32  	%r667, %r594, 1024;
	setp.eq.s32 	%p14, %r667, 0;
	@%p14 bra 	$L__BB0_27;
	ld.global.u32 	%r668, [%rd7+200];
	xor.b32  	%r982, %r982, %r668;
	ld.global.u32 	%r669, [%rd7+204];
	xor.b32  	%r981, %r981, %r669;
	ld.global.u32 	%r670, [%rd7+208];
	xor.b32  	%r980, %r980, %r670;
	ld.global.u32 	%r671, [%rd7+212];
	xor.b32  	%r979, %r979, %r671;
	ld.global.u32 	%r672, [%rd7+216];
	xor.b32  	%r978, %r978, %r672;
$L__BB0_27:
	and.b32  	%r674, %r594, 2048;
	setp.eq.s32 	%p15, %r674, 0;
	@%p15 bra 	$L__BB0_29;
	ld.global.u32 	%r675, [%rd7+220];
	xor.b32  	%r982, %r982, %r675;
	ld.global.u32 	%r676, [%rd7+224];
	xor.b32  	%r981, %r981, %r676;
	ld.global.u32 	%r677, [%rd7+228];
	xor.b32  	%r980, %r980, %r677;
	ld.global.u32 	%r678, [%rd7+232];
	xor.b32  	%r979, %r979, %r678;
	ld.global.u32 	%r679, [%rd7+236];
	xor.b32  	%r978, %r978, %r679;
$L__BB0_29:
	and.b32  	%r681, %r594, 4096;
	setp.eq.s32 	%p16, %r681, 0;
	@%p16 bra 	$L__BB0_31;
	ld.global.u32 	%r682, [%rd7+240];
	xor.b32  	%r982, %r982, %r682;
	ld.global.u32 	%r683, [%rd7+244];
	xor.b32  	%r981, %r981, %r683;
	ld.global.u32 	%r684, [%rd7+248];
	xor.b32  	%r980, %r980, %r684;
	ld.global.u32 	%r685, [%rd7+252];
	xor.b32  	%r979, %r979, %r685;
	ld.global.u32 	%r686, [%rd7+256];
	xor.b32  	%r978, %r978, %r686;
$L__BB0_31:
	and.b32  	%r688, %r594, 8192;
	setp.eq.s32 	%p17, %r688, 0;
	@%p17 bra 	$L__BB0_33;
	ld.global.u32 	%r689, [%rd7+260];
	xor.b32  	%r982, %r982, %r689;
	ld.global.u32 	%r690, [%rd7+264];
	xor.b32  	%r981, %r981, %r690;
	ld.global.u32 	%r691, [%rd7+268];
	xor.b32  	%r980, %r980, %r691;
	ld.global.u32 	%r692, [%rd7+272];
	xor.b32  	%r979, %r979, %r692;
	ld.global.u32 	%r693, [%rd7+276];
	xor.b32  	%r978, %r978, %r693;
$L__BB0_33:
	and.b32  	%r695, %r594, 16384;
	setp.eq.s32 	%p18, %r695, 0;
	@%p18 bra 	$L__BB0_35;
	ld.global.u32 	%r696, [%rd7+280];
	xor.b32  	%r982, %r982, %r696;
	ld.global.u32 	%r697, [%rd7+284];
	xor.b32  	%r981, %r981, %r697;
	ld.global.u32 	%r698, [%rd7+288];
	xor.b32  	%r980, %r980, %r698;
	ld.global.u32 	%r699, [%rd7+292];
	xor.b32  	%r979, %r979, %r699;
	ld.global.u32 	%r700, [%rd7+296];
	xor.b32  	%r978, %r978, %r700;
$L__BB0_35:
	and.b32  	%r702, %r594, 32768;
	setp.eq.s32 	%p19, %r702, 0;
	@%p19 bra 	$L__BB0_37;
	ld.global.u32 	%r703, [%rd7+300];
	xor.b32  	%r982, %r982, %r703;
	ld.global.u32 	%r704, [%rd7+304];
	xor.b32  	%r981, %r981, %r704;
	ld.global.u32 	%r705, [%rd7+308];
	xor.b32  	%r980, %r980, %r705;
	ld.global.u32 	%r706, [%rd7+312];
	xor.b32  	%r979, %r979, %r706;
	ld.global.u32 	%r707, [%rd7+316];
	xor.b32  	%r978, %r978, %r707;
$L__BB0_37:
	add.s32 	%r977, %r977, 16;
	setp.ne.s32 	%p20, %r977, 32;
	@%p20 bra 	$L__BB0_5;
	mad.lo.s32 	%r708, %r971, -31, %r20;
	add.s32 	%r971, %r708, 1;
	setp.ne.s32 	%p21, %r971, 5;
	@%p21 bra 	$L__BB0_4;
	st.local.u32 	[%rd2+4], %r982;
	st.local.v2.u32 	[%rd2+8], {%r981, %r980};
	st.local.v2.u32 	[%rd2+16], {%r979, %r978};
	setp.eq.s64 	%p22, %rd5, 1;
	@%p22 bra 	$L__BB0_114;
	mov.b32 	%r978, 0;
	mov.u32 	%r979, %r978;
	mov.u32 	%r980, %r978;
	mov.u32 	%r981, %r978;
	mov.u32 	%r982, %r978;
	mov.u32 	%r1063, %r978;
$L__BB0_41:
	mul.wide.u32 	%rd25, %r1063, 4;
	add.s64 	%rd26, %rd2, %rd25;
	ld.local.u32 	%r195, [%rd26+4];
	shl.b32 	%r196, %r1063, 5;
	mov.b32 	%r1069, 0;
$L__BB0_42:
	.pragma "nounroll";
	shr.u32 	%r711, %r195, %r1069;
	and.b32  	%r712, %r711, 1;
	setp.eq.b32 	%p23, %r712, 1;
	not.pred 	%p24, %p23;
	add.s32 	%r713, %r196, %r1069;
	mul.lo.s32 	%r714, %r713, 5;
	mul.wide.u32 	%rd27, %r714, 4;
	add.s64 	%rd8, %rd6, %rd27;
	@%p24 bra 	$L__BB0_44;
	ld.global.u32 	%r715, [%rd8];
	xor.b32  	%r982, %r982, %r715;
	ld.global.u32 	%r716, [%rd8+4];
	xor.b32  	%r981, %r981, %r716;
	ld.global.u32 	%r717, [%rd8+8];
	xor.b32  	%r980, %r980, %r717;
	ld.global.u32 	%r718, [%rd8+12];
	xor.b32  	%r979, %r979, %r718;
	ld.global.u32 	%r719, [%rd8+16];
	xor.b32  	%r978, %r978, %r719;
$L__BB0_44:
	and.b32  	%r721, %r711, 2;
	setp.eq.s32 	%p25, %r721, 0;
	@%p25 bra 	$L__BB0_46;
	ld.global.u32 	%r722, [%rd8+20];
	xor.b32  	%r982, %r982, %r722;
	ld.global.u32 	%r723, [%rd8+24];
	xor.b32  	%r981, %r981, %r723;
	ld.global.u32 	%r724, [%rd8+28];
	xor.b32  	%r980, %r980, %r724;
	ld.global.u32 	%r725, [%rd8+32];
	xor.b32  	%r979, %r979, %r725;
	ld.global.u32 	%r726, [%rd8+36];
	xor.b32  	%r978, %r978, %r726;
$L__BB0_46:
	and.b32  	%r728, %r711, 4;
	setp.eq.s32 	%p26, %r728, 0;
	@%p26 bra 	$L__BB0_48;
	ld.global.u32 	%r729, [%rd8+40];
	xor.b32  	%r982, %r982, %r729;
	ld.global.u32 	%r730, [%rd8+44];
	xor.b32  	%r981, %r981, %r730;
	ld.global.u32 	%r731, [%rd8+48];
	xor.b32  	%r980, %r980, %r731;
	ld.global.u32 	%r732, [%rd8+52];
	xor.b32  	%r979, %r979, %r732;
	ld.global.u32 	%r733, [%rd8+56];
	xor.b32  	%r978, %r978, %r733;
$L__BB0_48:
	and.b32  	%r735, %r711, 8;
	setp.eq.s32 	%p27, %r735, 0;
	@%p27 bra 	$L__BB0_50;
	ld.global.u32 	%r736, [%rd8+60];
	xor.b32  	%r982, %r982, %r736;
	ld.global.u32 	%r737, [%rd8+64];
	xor.b32  	%r981, %r981, %r737;
	ld.global.u32 	%r738, [%rd8+68];
	xor.b32  	%r980, %r980, %r738;
	ld.global.u32 	%r739, [%rd8+72];
	xor.b32  	%r979, %r979, %r739;
	ld.global.u32 	%r740, [%rd8+76];
	xor.b32  	%r978, %r978, %r740;
$L__BB0_50:
	and.b32  	%r742, %r711, 16;
	setp.eq.s32 	%p28, %r742, 0;
	@%p28 bra 	$L__BB0_52;
	ld.global.u32 	%r743, [%rd8+80];
	xor.b32  	%r982, %r982, %r743;
	ld.global.u32 	%r744, [%rd8+84];
	xor.b32  	%r981, %r981, %r744;
	ld.global.u32 	%r745, [%rd8+88];
	xor.b32  	%r980, %r980, %r745;
	ld.global.u32 	%r746, [%rd8+92];
	xor.b32  	%r979, %r979, %r746;
	ld.global.u32 	%r747, [%rd8+96];
	xor.b32  	%r978, %r978, %r747;
$L__BB0_52:
	and.b32  	%r749, %r711, 32;
	setp.eq.s32 	%p29, %r749, 0;
	@%p29 bra 	$L__BB0_54;
	ld.global.u32 	%r750, [%rd8+100];
	xor.b32  	%r982, %r982, %r750;
	ld.global.u32 	%r751, [%rd8+104];
	xor.b32  	%r981, %r981, %r751;
	ld.global.u32 	%r752, [%rd8+108];
	xor.b32  	%r980, %r980, %r752;
	ld.global.u32 	%r753, [%rd8+112];
	xor.b32  	%r979, %r979, %r753;
	ld.global.u32 	%r754, [%rd8+116];
	xor.b32  	%r978, %r978, %r754;
$L__BB0_54:
	and.b32  	%r756, %r711, 64;
	setp.eq.s32 	%p30, %r756, 0;
	@%p30 bra 	$L__BB0_56;
	ld.global.u32 	%r757, [%rd8+120];
	xor.b32  	%r982, %r982, %r757;
	ld.global.u32 	%r758, [%rd8+124];
	xor.b32  	%r981, %r981, %r758;
	ld.global.u32 	%r759, [%rd8+128];
	xor.b32  	%r980, %r980, %r759;
	ld.global.u32 	%r760, [%rd8+132];
	xor.b32  	%r979, %r979, %r760;
	ld.global.u32 	%r761, [%rd8+136];
	xor.b32  	%r978, %r978, %r761;
$L__BB0_56:
	and.b32  	%r763, %r711, 128;
	setp.eq.s32 	%p31, %r763, 0;
	@%p31 bra 	$L__BB0_58;
	ld.global.u32 	%r764, [%rd8+140];
	xor.b32  	%r982, %r982, %r764;
	ld.global.u32 	%r765, [%rd8+144];
	xor.b32  	%r981, %r981, %r765;
	ld.global.u32 	%r766, [%rd8+148];
	xor.b32  	%r980, %r980, %r766;
	ld.global.u32 	%r767, [%rd8+152];
	xor.b32  	%r979, %r979, %r767;
	ld.global.u32 	%r768, [%rd8+156];
	xor.b32  	%r978, %r978, %r768;
$L__BB0_58:
	and.b32  	%r770, %r711, 256;
	setp.eq.s32 	%p32, %r770, 0;
	@%p32 bra 	$L__BB0_60;
	ld.global.u32 	%r771, [%rd8+160];
	xor.b32  	%r982, %r982, %r771;
	ld.global.u32 	%r772, [%rd8+164];
	xor.b32  	%r981, %r981, %r772;
	ld.global.u32 	%r773, [%rd8+168];
	xor.b32  	%r980, %r980, %r773;
	ld.global.u32 	%r774, [%rd8+172];
	xor.b32  	%r979, %r979, %r774;
	ld.global.u32 	%r775, [%rd8+176];
	xor.b32  	%r978, %r978, %r775;
$L__BB0_60:
	and.b32  	%r777, %r711, 512;
	setp.eq.s32 	%p33, %r777, 0;
	@%p33 bra 	$L__BB0_62;
	ld.global.u32 	%r778, [%rd8+180];
	xor.b32  	%r982, %r982, %r778;
	ld.global.u32 	%r779, [%rd8+184];
	xor.b32  	%r981, %r981, %r779;
	ld.global.u32 	%r780, [%rd8+188];
	xor.b32  	%r980, %r980, %r780;
	ld.global.u32 	%r781, [%rd8+192];
	xor.b32  	%r979, %r979, %r781;
	ld.global.u32 	%r782, [%rd8+196];
	xor.b32  	%r978, %r978, %r782;
$L__BB0_62:
	and.b32  	%r784, %r711, 1024;
	setp.eq.s32 	%p34, %r784, 0;
	@%p34 bra 	$L__BB0_64;
	ld.global.u32 	%r785, [%rd8+200];
	xor.b32  	%r982, %r982, %r785;
	ld.global.u32 	%r786, [%rd8+204];
	xor.b32  	%r981, %r981, %r786;
	ld.global.u32 	%r787, [%rd8+208];
	xor.b32  	%r980, %r980, %r787;
	ld.global.u32 	%r788, [%rd8+212];
	xor.b32  	%r979, %r979, %r788;
	ld.global.u32 	%r789, [%rd8+216];
	xor.b32  	%r978, %r978, %r789;
$L__BB0_64:
	and.b32  	%r791, %r711, 2048;
	setp.eq.s32 	%p35, %r791, 0;
	@%p35 bra 	$L__BB0_66;
	ld.global.u32 	%r792, [%rd8+220];
	xor.b32  	%r982, %r982, %r792;
	ld.global.u32 	%r793, [%rd8+224];
	xor.b32  	%r981, %r981, %r793;
	ld.global.u32 	%r794, [%rd8+228];
	xor.b32  	%r980, %r980, %r794;
	ld.global.u32 	%r795, [%rd8+232];
	xor.b32  	%r979, %r979, %r795;
	ld.global.u32 	%r796, [%rd8+236];
	xor.b32  	%r978, %r978, %r796;
$L__BB0_66:
	and.b32  	%r798, %r711, 4096;
	setp.eq.s32 	%p36, %r798, 0;
	@%p36 bra 	$L__BB0_68;
	ld.global.u32 	%r799, [%rd8+240];
	xor.b32  	%r982, %r982, %r799;
	ld.global.u32 	%r800, [%rd8+244];
	xor.b32  	%r981, %r981, %r800;
	ld.global.u32 	%r801, [%rd8+248];
	xor.b32  	%r980, %r980, %r801;
	ld.global.u32 	%r802, [%rd8+252];
	xor.b32  	%r979, %r979, %r802;
	ld.global.u32 	%r803, [%rd8+256];
	xor.b32  	%r978, %r978, %r803;
$L__BB0_68:
	and.b32  	%r805, %r711, 8192;
	setp.eq.s32 	%p37, %r805, 0;
	@%p37 bra 	$L__BB0_70;
	ld.global.u32 	%r806, [%rd8+260];
	xor.b32  	%r982, %r982, %r806;
	ld.global.u32 	%r807, [%rd8+264];
	xor.b32  	%r981, %r981, %r807;
	ld.global.u32 	%r808, [%rd8+268];
	xor.b32  	%r980, %r980, %r808;
	ld.global.u32 	%r809, [%rd8+272];
	xor.b32  	%r979, %r979, %r809;
	ld.global.u32 	%r810, [%rd8+276];
	xor.b32  	%r978, %r978, %r810;
$L__BB0_70:
	and.b32  	%r812, %r711, 16384;
	setp.eq.s32 	%p38, %r812, 0;
	@%p38 bra 	$L__BB0_72;
	ld.global.u32 	%r813, [%rd8+280];
	xor.b32  	%r982, %r982, %r813;
	ld.global.u32 	%r814, [%rd8+284];
	xor.b32  	%r981, %r981, %r814;
	ld.global.u32 	%r815, [%rd8+288];
	xor.b32  	%r980, %r980, %r815;
	ld.global.u32 	%r816, [%rd8+292];
	xor.b32  	%r979, %r979, %r816;
	ld.global.u32 	%r817, [%rd8+296];
	xor.b32  	%r978, %r978, %r817;
$L__BB0_72:
	and.b32  	%r819, %r711, 32768;
	setp.eq.s32 	%p39, %r819, 0;
	@%p39 bra 	$L__BB0_74;
	ld.global.u32 	%r820, [%rd8+300];
	xor.b32  	%r982, %r982, %r820;
	ld.global.u32 	%r821, [%rd8+304];
	xor.b32  	%r981, %r981, %r821;
	ld.global.u32 	%r822, [%rd8+308];
	xor.b32  	%r980, %r980, %r822;
	ld.global.u32 	%r823, [%rd8+312];
	xor.b32  	%r979, %r979, %r823;
	ld.global.u32 	%r824, [%rd8+316];
	xor.b32  	%r978, %r978, %r824;
$L__BB0_74:
	add.s32 	%r1069, %r1069, 16;
	setp.ne.s32 	%p40, %r1069, 32;
	@%p40 bra 	$L__BB0_42;
	mad.lo.s32 	%r825, %r1063, -31, %r196;
	add.s32 	%r1063, %r825, 1;
	setp.ne.s32 	%p41, %r1063, 5;
	@%p41 bra 	$L__BB0_41;
	st.local.u32 	[%rd2+4], %r982;
	st.local.v2.u32 	[%rd2+8], {%r981, %r980};
	st.local.v2.u32 	[%rd2+16], {%r979, %r978};
	setp.ne.s64 	%p42, %rd5, 3;
	@%p42 bra 	$L__BB0_114;
	mov.b32 	%r978, 0;
	mov.u32 	%r979, %r978;
	mov.u32 	%r980, %r978;
	mov.u32 	%r981, %r978;
	mov.u32 	%r982, %r978;
	mov.u32 	%r1155, %r978;
$L__BB0_78:
	mul.wide.u32 	%rd28, %r1155, 4;
	add.s64 	%rd29, %rd2, %rd28;
	ld.local.u32 	%r371, [%rd29+4];
	shl.b32 	%r372, %r1155, 5;
	mov.b32 	%r1161, 0;
$L__BB0_79:
	.pragma "nounroll";
	shr.u32 	%r828, %r371, %r1161;
	and.b32  	%r829, %r828, 1;
	setp.eq.b32 	%p43, %r829, 1;
	not.pred 	%p44, %p43;
	add.s32 	%r830, %r372, %r1161;
	mul.lo.s32 	%r831, %r830, 5;
	mul.wide.u32 	%rd30, %r831, 4;
	add.s64 	%rd9, %rd6, %rd30;
	@%p44 bra 	$L__BB0_81;
	ld.global.u32 	%r832, [%rd9];
	xor.b32  	%r982, %r982, %r832;
	ld.global.u32 	%r833, [%rd9+4];
	xor.b32  	%r981, %r981, %r833;
	ld.global.u32 	%r834, [%rd9+8];
	xor.b32  	%r980, %r980, %r834;
	ld.global.u32 	%r835, [%rd9+12];
	xor.b32  	%r979, %r979, %r835;
	ld.global.u32 	%r836, [%rd9+16];
	xor.b32  	%r978, %r978, %r836;
$L__BB0_81:
	and.b32  	%r838, %r828, 2;
	setp.eq.s32 	%p45, %r838, 0;
	@%p45 bra 	$L__BB0_83;
	ld.global.u32 	%r839, [%rd9+20];
	xor.b32  	%r982, %r982, %r839;
	ld.global.u32 	%r840, [%rd9+24];
	xor.b32  	%r981, %r981, %r840;
	ld.global.u32 	%r841, [%rd9+28];
	xor.b32  	%r980, %r980, %r841;
	ld.global.u32 	%r842, [%rd9+32];
	xor.b32  	%r979, %r979, %r842;
	ld.global.u32 	%r843, [%rd9+36];
	xor.b32  	%r978, %r978, %r843;
$L__BB0_83:
	and.b32  	%r845, %r828, 4;
	setp.eq.s32 	%p46, %r845, 0;
	@%p46 bra 	$L__BB0_85;
	ld.global.u32 	%r846, [%rd9+40];
	xor.b32  	%r982, %r982, %r846;
	ld.global.u32 	%r847, [%rd9+44];
	xor.b32  	%r981, %r981, %r847;
	ld.global.u32 	%r848, [%rd9+48];
	xor.b32  	%r980, %r980, %r848;
	ld.global.u32 	%r849, [%rd9+52];
	xor.b32  	%r979, %r979, %r849;
	ld.global.u32 	%r850, [%rd9+56];
	xor.b32  	%r978, %r978, %r850;
$L__BB0_85:
	and.b32  	%r852, %r828, 8;
	setp.eq.s32 	%p47, %r852, 0;
	@%p47 bra 	$L__BB0_87;
	ld.global.u32 	%r853, [%rd9+60];
	xor.b32  	%r982, %r982, %r853;
	ld.global.u32 	%r854, [%rd9+64];
	xor.b32  	%r981, %r981, %r854;
	ld.global.u32 	%r855, [%rd9+68];
	xor.b32  	%r980, %r980, %r855;
	ld.global.u32 	%r856, [%rd9+72];
	xor.b32  	%r979, %r979, %r856;
	ld.global.u32 	%r857, [%rd9+76];
	xor.b32  	%r978, %r978, %r857;
$L__BB0_87:
	and.b32  	%r859, %r828, 16;
	setp.eq.s32 	%p48, %r859, 0;
	@%p48 bra 	$L__BB0_89;
	ld.global.u32 	%r860, [%rd9+80];
	xor.b32  	%r982, %r982, %r860;
	ld.global.u32 	%r861, [%rd9+84];
	xor.b32  	%r981, %r981, %r861;
	ld.global.u32 	%r862, [%rd9+88];
	xor.b32  	%r980, %r980, %r862;
	ld.global.u32 	%r863, [%rd9+92];
	xor.b32  	%r979, %r979, %r863;
	ld.global.u32 	%r864, [%rd9+96];
	xor.b32  	%r978, %r978, %r864;
$L__BB0_89:
	and.b32  	%r866, %r828, 32;
	setp.eq.s32 	%p49, %r866, 0;
	@%p49 bra 	$L__BB0_91;
	ld.global.u32 	%r867, [%rd9+100];
	xor.b32  	%r982, %r982, %r867;
	ld.global.u32 	%r868, [%rd9+104];
	xor.b32  	%r981, %r981, %r868;
	ld.global.u32 	%r869, [%rd9+108];
	xor.b32  	%r980, %r980, %r869;
	ld.global.u32 	%r870, [%rd9+112];
	xor.b32  	%r979, %r979, %r870;
	ld.global.u32 	%r871, [%rd9+116];
	xor.b32  	%r978, %r978, %r871;
$L__BB0_91:
	and.b32  	%r873, %r828, 64;
	setp.eq.s32 	%p50, %r873, 0;
	@%p50 bra 	$L__BB0_93;
	ld.global.u32 	%r874, [%rd9+120];
	xor.b32  	%r982, %r982, %r874;
	ld.global.u32 	%r875, [%rd9+124];
	xor.b32  	%r981, %r981, %r875;
	ld.global.u32 	%r876, [%rd9+128];
	xor.b32  	%r980, %r980, %r876;
	ld.global.u32 	%r877, [%rd9+132];
	xor.b32  	%r979, %r979, %r877;
	ld.global.u32 	%r878, [%rd9+136];
	xor.b32  	%r978, %r978, %r878;
$L__BB0_93:
	and.b32  	%r880, %r828, 128;
	setp.eq.s32 	%p51, %r880, 0;
	@%p51 bra 	$L__BB0_95;
	ld.global.u32 	%r881, [%rd9+140];
	xor.b32  	%r982, %r982, %r881;
	ld.global.u32 	%r882, [%rd9+144];
	xor.b32  	%r981, %r981, %r882;
	ld.global.u32 	%r883, [%rd9+148];
	xor.b32  	%r980, %r980, %r883;
	ld.global.u32 	%r884, [%rd9+152];
	xor.b32  	%r979, %r979, %r884;
	ld.global.u32 	%r885, [%rd9+156];
	xor.b32  	%r978, %r978, %r885;
$L__BB0_95:
	and.b32  	%r887, %r828, 256;
	setp.eq.s32 	%p52, %r887, 0;
	@%p52 bra 	$L__BB0_97;
	ld.global.u32 	%r888, [%rd9+160];
	xor.b32  	%r982, %r982, %r888;
	ld.global.u32 	%r889, [%rd9+164];
	xor.b32  	%r981, %r981, %r889;
	ld.global.u32 	%r890, [%rd9+168];
	xor.b32  	%r980, %r980, %r890;
	ld.global.u32 	%r891, [%rd9+172];
	xor.b32  	%r979, %r979, %r891;
	ld.global.u32 	%r892, [%rd9+176];
	xor.b32  	%r978, %r978, %r892;
$L__BB0_97:
	and.b32  	%r894, %r828, 512;
	setp.eq.s32 	%p53, %r894, 0;
	@%p53 bra 	$L__BB0_99;
	ld.global.u32 	%r895, [%rd9+180];
	xor.b32  	%r982, %r982, %r895;
	ld.global.u32 	%r896, [%rd9+184];
	xor.b32  	%r981, %r981, %r896;
	ld.global.u32 	%r897, [%rd9+188];
	xor.b32  	%r980, %r980, %r897;
	ld.global.u32 	%r898, [%rd9+192];
	xor.b32  	%r979, %r979, %r898;
	ld.global.u32 	%r899, [%rd9+196];
	xor.b32  	%r978, %r978, %r899;
$L__BB0_99:
	and.b32  	%r901, %r828, 1024;
	setp.eq.s32 	%p54, %r901, 0;
	@%p54 bra 	$L__BB0_101;
	ld.global.u32 	%r902, [%rd9+200];
	xor.b32  	%r982, %r982, %r902;
	ld.global.u32 	%r903, [%rd9+204];
	xor.b32  	%r981, %r981, %r903;
	ld.global.u32 	%r904, [%rd9+208];
	xor.b32  	%r980, %r980, %r904;
	ld.global.u32 	%r905, [%rd9+212];
	xor.b32  	%r979, %r979, %r905;
	ld.global.u32 	%r906, [%rd9+216];
	xor.b32  	%r978, %r978, %r906;
$L__BB0_101:
	and.b32  	%r908, %r828, 2048;
	setp.eq.s32 	%p55, %r908, 0;
	@%p55 bra 	$L__BB0_103;
	ld.global.u32 	%r909, [%rd9+220];
	xor.b32  	%r982, %r982, %r909;
	ld.global.u32 	%r910, [%rd9+224];
	xor.b32  	%r981, %r981, %r910;
	ld.global.u32 	%r911, [%rd9+228];
	xor.b32  	%r980, %r980, %r911;
	ld.global.u32 	%r912, [%rd9+232];
	xor.b32  	%r979, %r979, %r912;
	ld.global.u32 	%r913, [%rd9+236];
	xor.b32  	%r978, %r978, %r913;
$L__BB0_103:
	and.b32  	%r915, %r828, 4096;
	setp.eq.s32 	%p56, %r915, 0;
	@%p56 bra 	$L__BB0_105;
	ld.global.u32 	%r916, [%rd9+240];
	xor.b32  	%r982, %r982, %r916;
	ld.global.u32 	%r917, [%rd9+244];
	xor.b32  	%r981, %r981, %r917;
	ld.global.u32 	%r918, [%rd9+248];
	xor.b32  	%r980, %r980, %r918;
	ld.global.u32 	%r919, [%rd9+252];
	xor.b32  	%r979, %r979, %r919;
	ld.global.u32 	%r920, [%rd9+256];
	xor.b32  	%r978, %r978, %r920;
$L__BB0_105:
	and.b32  	%r922, %r828, 8192;
	setp.eq.s32 	%p57, %r922, 0;
	@%p57 bra 	$L__BB0_107;
	ld.global.u32 	%r923, [%rd9+260];
	xor.b32  	%r982, %r982, %r923;
	ld.global.u32 	%r924, [%rd9+264];
	xor.b32  	%r981, %r981, %r924;
	ld.global.u32 	%r925, [%rd9+268];
	xor.b32  	%r980, %r980, %r925;
	ld.global.u32 	%r926, [%rd9+272];
	xor.b32  	%r979, %r979, %r926;
	ld.global.u32 	%r927, [%rd9+276];
	xor.b32  	%r978, %r978, %r927;
$L__BB0_107:
	and.b32  	%r929, %r828, 16384;
	setp.eq.s32 	%p58, %r929, 0;
	@%p58 bra 	$L__BB0_109;
	ld.global.u32 	%r930, [%rd9+280];
	xor.b32  	%r982, %r982, %r930;
	ld.global.u32 	%r931, [%rd9+284];
	xor.b32  	%r981, %r981, %r931;
	ld.global.u32 	%r932, [%rd9+288];
	xor.b32  	%r980, %r980, %r932;
	ld.global.u32 	%r933, [%rd9+292];
	xor.b32  	%r979, %r979, %r933;
	ld.global.u32 	%r934, [%rd9+296];
	xor.b32  	%r978, %r978, %r934;
$L__BB0_109:
	and.b32  	%r936, %r828, 32768;
	setp.eq.s32 	%p59, %r936, 0;
	@%p59 bra 	$L__BB0_111;
	ld.global.u32 	%r937, [%rd9+300];
	xor.b32  	%r982, %r982, %r937;
	ld.global.u32 	%r938, [%rd9+304];
	xor.b32  	%r981, %r981, %r938;
	ld.global.u32 	%r939, [%rd9+308];
	xor.b32  	%r980, %r980, %r939;
	ld.global.u32 	%r940, [%rd9+312];
	xor.b32  	%r979, %r979, %r940;
	ld.global.u32 	%r941, [%rd9+316];
	xor.b32  	%r978, %r978, %r941;
$L__BB0_111:
	add.s32 	%r1161, %r1161, 16;
	setp.ne.s32 	%p60, %r1161, 32;
	@%p60 bra 	$L__BB0_79;
	mad.lo.s32 	%r942, %r1155, -31, %r372;
	add.s32 	%r1155, %r942, 1;
	setp.ne.s32 	%p61, %r1155, 5;
	@%p61 bra 	$L__BB0_78;
	st.local.u32 	[%rd2+4], %r982;
	st.local.v2.u32 	[%rd2+8], {%r981, %r980};
	st.local.v2.u32 	[%rd2+16], {%r979, %r978};
$L__BB0_114:
	shr.u64 	%rd43, %rd4, 2;
	add.s32 	%r965, %r965, 1;
	setp.gt.u64 	%p62, %rd4, 3;
	@%p62 bra 	$L__BB0_2;
$L__BB0_115:
	setp.ge.s32 	%p63, %r2, %r581;
	mov.f64 	%fd107, 0d0000000000000000;
	@%p63 bra 	$L__BB0_123;
	ld.param.f64 	%fd104, [_Z27monteCarloIntegrationKernelPdddijS__param_2];
	sub.f64 	%fd1, %fd104, %fd24;
	mov.f64 	%fd28, 0d3FF147AE147AE148;
	{
	.reg .b32 %temp; 
	mov.b64 	{%temp, %r552}, %fd28;
	}
	mov.u32 	%r943, %nctaid.x;
	mul.lo.s32 	%r553, %r1, %r943;
	mov.f64 	%fd107, 0d0000000000000000;
	mov.u32 	%r1258, %r2;
$L__BB0_117:
	mov.u32 	%r559, %r982;
	mov.u32 	%r982, %r981;
	mov.u32 	%r981, %r980;
	mov.u32 	%r980, %r979;
	mov.u32 	%r979, %r978;
	setp.lt.s32 	%p64, %r552, 0;
	shr.u32 	%r944, %r559, 2;
	xor.b32  	%r945, %r944, %r559;
	shl.b32 	%r946, %r979, 4;
	shl.b32 	%r947, %r945, 1;
	xor.b32  	%r948, %r947, %r946;
	xor.b32  	%r949, %r948, %r945;
	xor.b32  	%r978, %r949, %r979;
	add.s32 	%r1252, %r1252, 362437;
	add.s32 	%r950, %r978, %r1252;
	cvt.rn.f32.u32 	%f1, %r950;
	fma.rn.f32 	%f2, %f1, 0f2F800000, 0f2F000000;
	cvt.f64.f32 	%fd29, %f2;
	fma.rn.f64 	%fd3, %fd1, %fd29, %fd24;
	neg.f64 	%fd30, %fd3;
	{
	.reg .b32 %temp; 
	mov.b64 	{%temp, %r563}, %fd30;
	}
	shr.u32 	%r951, %r563, 20;
	and.b32  	%r952, %r951, 2047;
	add.s32 	%r953, %r952, -1012;
	mov.b64 	%rd31, %fd30;
	shl.b64 	%rd32, %rd31, %r953;
	setp.eq.s64 	%p65, %rd32, -9223372036854775808;
	{ // callseq 0, 0
	.param .b64 param0;
	st.param.f64 	[param0], %fd30;
	.param .b64 retval0;
	call.uni (retval0), 
	__internal_accurate_pow, 
	(
	param0
	);
	ld.param.f64 	%fd31, [retval0];
	} // callseq 0
	neg.f64 	%fd33, %fd31;
	selp.f64 	%fd34, %fd33, %fd31, %p65;
	selp.f64 	%fd35, %fd34, %fd31, %p64;
	cvt.rzi.f64.f64 	%fd36, %fd30;
	setp.neu.f64 	%p66, %fd36, %fd30;
	selp.f64 	%fd38, 0dFFF8000000000000, %fd35, %p66;
	selp.f64 	%fd106, %fd38, %fd35, %p64;
	mov.f64 	%fd39, 0d3FF147AE147AE148;
	sub.f64 	%fd40, %fd39, %fd3;
	{
	.reg .b32 %temp; 
	mov.b64 	{%temp, %r954}, %fd40;
	}
	and.b32  	%r955, %r954, 2146435072;
	setp.ne.s32 	%p67, %r955, 2146435072;
	@%p67 bra 	$L__BB0_122;
	setp.num.f64 	%p68, %fd3, %fd3;
	@%p68 bra 	$L__BB0_120;
	mov.f64 	%fd42, 0d3FF147AE147AE148;
	add.rn.f64 	%fd106, %fd42, %fd30;
	bra.uni 	$L__BB0_122;
$L__BB0_120:
	abs.f64 	%fd41, %fd3;
	setp.neu.f64 	%p69, %fd41, 0d7FF0000000000000;
	@%p69 bra 	$L__BB0_122;
	setp.lt.s32 	%p70, %r563, 0;
	selp.b32 	%r956, 0, 2146435072, %p70;
	mov.b32 	%r957, 0;
	mov.b64 	%fd106, {%r957, %r956};
$L__BB0_122:
	setp.eq.f64 	%p71, %fd3, 0d0000000000000000;
	selp.f64 	%fd43, 0d3FF0000000000000, %fd106, %p71;
	add.f64 	%fd107, %fd107, %fd43;
	add.s32 	%r1258, %r1258, %r553;
	setp.lt.s32 	%p72, %r1258, %r581;
	@%p72 bra 	$L__BB0_117;
$L__BB0_123:
	setp.ne.s32 	%p73, %r2, 0;
	mul.wide.s32 	%rd34, %r2, 8;
	add.s64 	%rd35, %rd1, %rd34;
	st.global.f64 	[%rd35], %fd107;
	bar.sync 	0;
	@%p73 bra 	$L__BB0_138;
	mov.u32 	%r958, %nctaid.x;
	mul.lo.s32 	%r565, %r1, %r958;
	setp.eq.s32 	%p74, %r565, 0;
	mov.f64 	%fd116, 0d0000000000000000;
	@%p74 bra 	$L__BB0_137;
	and.b32  	%r566, %r565, 15;
	setp.lt.u32 	%p75, %r565, 16;
	mov.f64 	%fd116, 0d0000000000000000;
	mov.b32 	%r1261, 0;
	@%p75 bra 	$L__BB0_128;
	and.b32  	%r1261, %r565, -16;
	neg.s32 	%r1259, %r1261;
	add.s64 	%rd44, %rd1, 64;
	mov.f64 	%fd116, 0d0000000000000000;
$L__BB0_127:
	.pragma "nounroll";
	ld.global.f64 	%fd48, [%rd44+-64];
	add.f64 	%fd49, %fd116, %fd48;
	ld.global.f64 	%fd50, [%rd44+-56];
	add.f64 	%fd51, %fd49, %fd50;
	ld.global.f64 	%fd52, [%rd44+-48];
	add.f64 	%fd53, %fd51, %fd52;
	ld.global.f64 	%fd54, [%rd44+-40];
	add.f64 	%fd55, %fd53, %fd54;
	ld.global.f64 	%fd56, [%rd44+-32];
	add.f64 	%fd57, %fd55, %fd56;
	ld.global.f64 	%fd58, [%rd44+-24];
	add.f64 	%fd59, %fd57, %fd58;
	ld.global.f64 	%fd60, [%rd44+-16];
	add.f64 	%fd61, %fd59, %fd60;
	ld.global.f64 	%fd62, [%rd44+-8];
	add.f64 	%fd63, %fd61, %fd62;
	ld.global.f64 	%fd64, [%rd44];
	add.f64 	%fd65, %fd63, %fd64;
	ld.global.f64 	%fd66, [%rd44+8];
	add.f64 	%fd67, %fd65, %fd66;
	ld.global.f64 	%fd68, [%rd44+16];
	add.f64 	%fd69, %fd67, %fd68;
	ld.global.f64 	%fd70, [%rd44+24];
	add.f64 	%fd71, %fd69, %fd70;
	ld.global.f64 	%fd72, [%rd44+32];
	add.f64 	%fd73, %fd71, %fd72;
	ld.global.f64 	%fd74, [%rd44+40];
	add.f64 	%fd75, %fd73, %fd74;
	ld.global.f64 	%fd76, [%rd44+48];
	add.f64 	%fd77, %fd75, %fd76;
	ld.global.f64 	%fd78, [%rd44+56];
	add.f64 	%fd116, %fd77, %fd78;
	add.s32 	%r1259, %r1259, 16;
	add.s64 	%rd44, %rd44, 128;
	setp.ne.s32 	%p76, %r1259, 0;
	@%p76 bra 	$L__BB0_127;
$L__BB0_128:
	setp.eq.s32 	%p77, %r566, 0;
	@%p77 bra 	$L__BB0_137;
	and.b32  	%r572, %r565, 7;
	setp.lt.u32 	%p78, %r566, 8;
	@%p78 bra 	$L__BB0_131;
	mul.wide.u32 	%rd36, %r1261, 8;
	add.s64 	%rd37, %rd1, %rd36;
	ld.global.f64 	%fd80, [%rd37];
	add.f64 	%fd81, %fd116, %fd80;
	ld.global.f64 	%fd82, [%rd37+8];
	add.f64 	%fd83, %fd81, %fd82;
	ld.global.f64 	%fd84, [%rd37+16];
	add.f64 	%fd85, %fd83, %fd84;
	ld.global.f64 	%fd86, [%rd37+24];
	add.f64 	%fd87, %fd85, %fd86;
	ld.global.f64 	%fd88, [%rd37+32];
	add.f64 	%fd89, %fd87, %fd88;
	ld.global.f64 	%fd90, [%rd37+40];
	add.f64 	%fd91, %fd89, %fd90;
	ld.global.f64 	%fd92, [%rd37+48];
	add.f64 	%fd93, %fd91, %fd92;
	ld.global.f64 	%fd94, [%rd37+56];
	add.f64 	%fd116, %fd93, %fd94;
	add.s32 	%r1261, %r1261, 8;
$L__BB0_131:
	setp.eq.s32 	%p79, %r572, 0;
	@%p79 bra 	$L__BB0_137;
	and.b32  	%r575, %r565, 3;
	setp.lt.u32 	%p80, %r572, 4;
	@%p80 bra 	$L__BB0_134;
	mul.wide.u32 	%rd38, %r1261, 8;
	add.s64 	%rd39, %rd1, %rd38;
	ld.global.f64 	%fd96, [%rd39];
	add.f64 	%fd97, %fd116, %fd96;
	ld.global.f64 	%fd98, [%rd39+8];
	add.f64 	%fd99, %fd97, %fd98;
	ld.global.f64 	%fd100, [%rd39+16];
	add.f64 	%fd101, %fd99, %fd100;
	ld.global.f64 	%fd102, [%rd39+24];
	add.f64 	%fd116, %fd101, %fd102;
	add.s32 	%r1261, %r1261, 4;
$L__BB0_134:
	setp.eq.s32 	%p81, %r575, 0;
	@%p81 bra 	$L__BB0_137;
	mul.wide.u32 	%rd40, %r1261, 8;
	add.s64 	%rd45, %rd1, %rd40;
	neg.s32 	%r1263, %r575;
$L__BB0_136:
	.pragma "nounroll";
	ld.global.f64 	%fd103, [%rd45];
	add.f64 	%fd116, %fd116, %fd103;
	add.s64 	%rd45, %rd45, 8;
	add.s32 	%r1263, %r1263, 1;
	setp.ne.s32 	%p82, %r1263, 0;
	@%p82 bra 	$L__BB0_136;
$L__BB0_137:
	ld.param.u64 	%rd42, [_Z27monteCarloIntegrationKernelPdddijS__param_5];
	cvta.to.global.u64 	%rd41, %rd42;
	st.global.f64 	[%rd41], %fd116;
$L__BB0_138:
	ret;

}
	// .globl	_Z24performSimulationsKernelPddddiij
.visible .entry _Z24performSimulationsKernelPddddiij(
	.param .u64 .ptr .align 1 _Z24performSimulationsKernelPddddiij_param_0,
	.param .f64 _Z24performSimulationsKernelPddddiij_param_1,
	.param .f64 _Z24performSimulationsKernelPddddiij_param_2,
	.param .f64 _Z24performSimulationsKernelPddddiij_param_3,
	.param .u32 _Z24performSimulationsKernelPddddiij_param_4,
	.param .u32 _Z24performSimulationsKernelPddddiij_param_5,
	.param .u32 _Z24performSimulationsKernelPddddiij_param_6
)
{
	.local .align 8 .b8 	__local_depot1[48];
	.reg .b64 	%SP;
	.reg .b64 	%SPL;
	.reg .pred 	%p<82>;
	.reg .b32 	%r<1406>;
	.reg .b32 	%f<118>;
	.reg .b64 	%rd<32>;
	.reg .b64 	%fd<27>;

	mov.u64 	%SPL, __local_depot1;
	ld.param.u64 	%rd10, [_Z24performSimulationsKernelPddddiij_param_0];
	ld.param.f64 	%fd8, [_Z24performSimulationsKernelPddddiij_param_2];
	ld.param.f64 	%fd9, [_Z24performSimulationsKernelPddddiij_param_3];
	ld.param.u32 	%r625, [_Z24performSimulationsKernelPddddiij_param_4];
	ld.param.u32 	%r626, [_Z24performSimulationsKernelPddddiij_param_5];
	ld.param.u32 	%r629, [_Z24performSimulationsKernelPddddiij_param_6];
	cvta.to.global.u64 	%rd1, %rd10;
	add.u64 	%rd2, %SPL, 0;
	mov.u32 	%r630, %ctaid.x;
	mov.u32 	%r1, %ntid.x;
	mov.u32 	%r631, %tid.x;
	mad.lo.s32 	%r1352, %r630, %r1, %r631;
	xor.b32  	%r632, %r629, -1429050551;
	mul.lo.s32 	%r633, %r632, 1099087573;
	add.s32 	%r1361, %r633, -638133224;
	add.s32 	%r1075, %r633, 123456789;
	st.local.v2.u32 	[%rd2], {%r1361, %r1075};
	xor.b32  	%r1074, %r633, 362436069;
	mov.b32 	%r1073, -123459836;
	st.local.v2.u32 	[%rd2+8], {%r1074, %r1073};
	add.s32 	%r1071, %r633, 5783321;
	mov.b32 	%r1072, -589760388;
	st.local.v2.u32 	[%rd2+16], {%r1072, %r1071};
	setp.eq.s32 	%p1, %r1352, 0;
	@%p1 bra 	$L__BB1_115;
	cvt.s64.s32 	%rd31, %r1352;
	mov.b32 	%r1058, 0;
	mov.b32 	%r1073, -123459836;
	mov.b32 	%r1072, -589760388;
	mov.u64 	%rd14, precalc_xorwow_matrix;
$L__BB1_2:
	mov.u64 	%rd4, %rd31;
	and.b64  	%rd12, %rd4, 3;
	setp.eq.s64 	%p2, %rd12, 0;
	@%p2 bra 	$L__BB1_114;
	mul.wide.u32 	%rd13, %r1058, 3200;
	add.s64 	%rd5, %rd14, %rd13;
	mov.b32 	%r1071, 0;
	mov.u32 	%r1072, %r1071;
	mov.u32 	%r1073, %r1071;
	mov.u32 	%r1074, %r1071;
	mov.u32 	%r1075, %r1071;
	mov.u32 	%r1064, %r1071;
$L__BB1_4:
	mul.wide.u32 	%rd15, %r1064, 4;
	add.s64 	%rd16, %rd2, %rd15;
	ld.local.u32 	%r19, [%rd16+4];
	shl.b32 	%r20, %r1064, 5;
	mov.b32 	%r1070, 0;
$L__BB1_5:
	.pragma "nounroll";
	shr.u32 	%r639, %r19, %r1070;
	and.b32  	%r640, %r639, 1;
	setp.eq.b32 	%p3, %r640, 1;
	not.pred 	%p4, %p3;
	add.s32 	%r641, %r20, %r1070;
	mul.lo.s32 	%r642, %r641, 5;
	mul.wide.u32 	%rd17, %r642, 4;
	add.s64 	%rd6, %rd5, %rd17;
	@%p4 bra 	$L__BB1_7;
	ld.global.u32 	%r643, [%rd6];
	xor.b32  	%r1075, %r1075, %r643;
	ld.global.u32 	%r644, [%rd6+4];
	xor.b32  	%r1074, %r1074, %r644;
	ld.global.u32 	%r645, [%rd6+8];
	xor.b32  	%r1073, %r1073, %r645;
	ld.global.u32 	%r646, [%rd6+12];
	xor.b32  	%r1072, %r1072, %r646;
	ld.global.u32 	%r647, [%rd6+16];
	xor.b32  	%r1071, %r1071, %r647;
$L__BB1_7:
	and.b32  	%r649, %r639, 2;
	setp.eq.s32 	%p5, %r649, 0;
	@%p5 bra 	$L__BB1_9;
	ld.global.u32 	%r650, [%rd6+20];
	xor.b32  	%r1075, %r1075, %r650;
	ld.global.u32 	%r651, [%rd6+24];
	xor.b32  	%r1074, %r1074, %r651;
	ld.global.u32 	%r652, [%rd6+28];
	xor.b32  	%r1073, %r1073, %r652;
	ld.global.u32 	%r653, [%rd6+32];
	xor.b32  	%r1072, %r1072, %r653;
	ld.global.u32 	%r654, [%rd6+36];
	xor.b32  	%r1071, %r1071, %r654;
$L__BB1_9:
	and.b32  	%r656, %r639, 4;
	setp.eq.s32 	%p6, %r656, 0;
	@%p6 bra 	$L__BB1_11;
	ld.global.u32 	%r657, [%rd6+40];
	xor.b32  	%r1075, %r1075, %r657;
	ld.global.u32 	%r658, [%rd6+44];
	xor.b32  	%r1074, %r1074, %r658;
	ld.global.u32 	%r659, [%rd6+48];
	xor.b32  	%r1073, %r1073, %r659;
	ld.global.u32 	%r660, [%rd6+52];
	xor.b32  	%r1072, %r1072, %r660;
	ld.global.u32 	%r661, [%rd6+56];
	xor.b32  	%r1071, %r1071, %r661;
$L__BB1_11:
	and.b32  	%r663, %r639, 8;
	setp.eq.s32 	%p7, %r663, 0;
	@%p7 bra 	$L__BB1_13;
	ld.global.u32 	%r664, [%rd6+60];
	xor.b32  	%r1075, %r1075, %r664;
	ld.global.u32 	%r665, [%rd6+64];
	xor.b32  	%r1074, %r1074, %r665;
	ld.global.u32 	%r666, [%rd6+68];
	xor.b32  	%r1073, %r1073, %r666;
	ld.global.u32 	%r667, [%rd6+72];
	xor.b32  	%r1072, %r1072, %r667;
	ld.global.u32 	%r668, [%rd6+76];
	xor.b32  	%r1071, %r1071, %r668;
$L__BB1_13:
	and.b32  	%r670, %r639, 16;
	setp.eq.s32 	%p8, %r670, 0;
	@%p8 bra 	$L__BB1_15;
	ld.global.u32 	%r671, [%rd6+80];
	xor.b32  	%r1075, %r1075, %r671;
	ld.global.u32 	%r672, [%rd6+84];
	xor.b32  	%r1074, %r1074, %r672;
	ld.global.u32 	%r673, [%rd6+88];
	xor.b32  	%r1073, %r1073, %r673;
	ld.global.u32 	%r674, [%rd6+92];
	xor.b32  	%r1072, %r1072, %r674;
	ld.global.u32 	%r675, [%rd6+96];
	xor.b32  	%r1071, %r1071, %r675;
$L__BB1_15:
	and.b32  	%r677, %r639, 32;
	setp.eq.s32 	%p9, %r677, 0;
	@%p9 bra 	$L__BB1_17;
	ld.global.u32 	%r678, [%rd6+100];
	xor.b32  	%r1075, %r1075, %r678;
	ld.global.u32 	%r679, [%rd6+104];
	xor.b32  	%r1074, %r1074, %r679;
	ld.global.u32 	%r680, [%rd6+108];
	xor.b32  	%r1073, %r1073, %r680;
	ld.global.u32 	%r681, [%rd6+112];
	xor.b32  	%r1072, %r1072, %r681;
	ld.global.u32 	%r682, [%rd6+116];
	xor.b32  	%r1071, %r1071, %r682;
$L__BB1_17:
	and.b32  	%r684, %r639, 64;
	setp.eq.s32 	%p10, %r684, 0;
	@%p10 bra 	$L__BB1_19;
	ld.global.u32 	%r685, [%rd6+120];
	xor.b32  	%r1075, %r1075, %r685;
	ld.global.u32 	%r686, [%rd6+124];
	xor.b32  	%r1074, %r1074, %r686;
	ld.global.u32 	%r687, [%rd6+128];
	xor.b32  	%r1073, %r1073, %r687;
	ld.global.u32 	%r688, [%rd6+132];
	xor.b32  	%r1072, %r1072, %r688;
	ld.global.u32 	%r689, [%rd6+136];
	xor.b32  	%r1071, %r1071, %r689;
$L__BB1_19:
	and.b32  	%r691, %r639, 128;
	setp.eq.s32 	%p11, %r691, 0;
	@%p11 bra 	$L__BB1_21;
	ld.global.u32 	%r692, [%rd6+140];
	xor.b32  	%r1075, %r1075, %r692;
	ld.global.u32 	%r693, [%rd6+144];
	xor.b32  	%r1074, %r1074, %r693;
	ld.global.u32 	%r694, [%rd6+148];
	xor.b32  	%r1073, %r1073, %r694;
	ld.global.u32 	%r695, [%rd6+152];
	xor.b32  	%r1072, %r1072, %r695;
	ld.global.u32 	%r696, [%rd6+156];
	xor.b32  	%r1071, %r1071, %r696;
$L__BB1_21:
	and.b32  	%r698, %r639, 256;
	setp.eq.s32 	%p12, %r698, 0;
	@%p12 bra 	$L__BB1_23;
	ld.global.u32 	%r699, [%rd6+160];
	xor.b32  	%r1075, %r1075, %r699;
	ld.global.u32 	%r700, [%rd6+164];
	xor.b32  	%r1074, %r1074, %r700;
	ld.global.u32 	%r701, [%rd6+168];
	xor.b32  	%r1073, %r1073, %r701;
	ld.global.u32 	%r702, [%rd6+172];
	xor.b32  	%r1072, %r1072, %r702;
	ld.global.u32 	%r703, [%rd6+176];
	xor.b32  	%r1071, %r1071, %r703;
$L__BB1_23:
	and.b32  	%r705, %r639, 512;
	setp.eq.s32 	%p13, %r705, 0;
	@%p13 bra 	$L__BB1_25;
	ld.global.u32 	%r706, [%rd6+180];
	xor.b32  	%r1075, %r1075, %r706;
	ld.global.u32 	%r707, [%rd6+184];
	xor.b32  	%r1074, %r1074, %r707;
	ld.global.u32 	%r708, [%rd6+188];
	xor.b32  	%r1073, %r1073, %r708;
	ld.global.u32 	%r709, [%rd6+192];
	xor.b32  	%r1072, %r1072, %r709;
	ld.global.u32 	%r710, [%rd6+196];
	xor.b32  	%r1071, %r1071, %r710;
$L__BB1_25:
	and.b32  	%r712, %r639, 1024;
	setp.eq.s32 	%p14, %r712, 0;
	@%p14 bra 	$L__BB1_27;
	ld.global.u32 	%r713, [%rd6+200];
	xor.b32  	%r1075, %r1075, %r713;
	ld.global.u32 	%r714, [%rd6+204];
	xor.b32  	%r1074, %r1074, %r714;
	ld.global.u32 	%r715, [%rd6+208];
	xor.b32  	%r1073, %r1073, %r715;
	ld.global.u32 	%r716, [%rd6+212];
	xor.b32  	%r1072, %r1072, %r716;
	ld.global.u32 	%r717, [%rd6+216];
	xor.b32  	%r1071, %r1071, %r717;
$L__BB1_27:
	and.b32  	%r719, %r639, 2048;
	setp.eq.s32 	%p15, %r719, 0;
	@%p15 bra 	$L__BB1_29;
	ld.global.u32 	%r720, [%rd6+220];
	xor.b32  	%r1075, %r1075, %r720;
	ld.global.u32 	%r721, [%rd6+224];
	xor.b32  	%r1074, %r1074, %r721;
	ld.global.u32 	%r722, [%rd6+228];
	xor.b32  	%r1073, %r1073, %r722;
	ld.global.u32 	%r723, [%rd6+232];
	xor.b32  	%r1072, %r1072, %r723;
	ld.global.u32 	%r724, [%rd6+236];
	xor.b32  	%r1071, %r1071, %r724;
$L__BB1_29:
	and.b32  	%r726, %r639, 4096;
	setp.eq.s32 	%p16, %r726, 0;
	@%p16 bra 	$L__BB1_31;
	ld.global.u32 	%r727, [%rd6+240];
	xor.b32  	%r1075, %r1075, %r727;
	ld.global.u32 	%r728, [%rd6+244];
	xor.b32  	%r1074, %r1074, %r728;
	ld.global.u32 	%r729, [%rd6+248];
	xor.b32  	%r1073, %r1073, %r729;
	ld.global.u32 	%r730, [%rd6+252];
	xor.b32  	%r1072, %r1072, %r730;
	ld.global.u32 	%r731, [%rd6+256];
	xor.b32  	%r1071, %r1071, %r731;
$L__BB1_31:
	and.b32  	%r733, %r639, 8192;
	setp.eq.s32 	%p17, %r733, 0;
	@%p17 bra 	$L__BB1_33;
	ld.global.u32 	%r734, [%rd6+260];
	xor.b32  	%r1075, %r1075, %r734;
	ld.global.u32 	%r735, [%rd6+264];
	xor.b32  	%r1074, %r1074, %r735;
	ld.global.u32 	%r736, [%rd6+268];
	xor.b32  	%r1073, %r1073, %r736;
	ld.global.u32 	%r737, [%rd6+272];
	xor.b32  	%r1072, %r1072, %r737;
	ld.global.u32 	%r738, [%rd6+276];
	xor.b32  	%r1071, %r1071, %r738;
$L__BB1_33:
	and.b32  	%r740, %r639, 16384;
	setp.eq.s32 	%p18, %r740, 0;
	@%p18 bra 	$L__BB1_35;
	ld.global.u32 	%r741, [%rd6+280];
	xor.b32  	%r1075, %r1075, %r741;
	ld.global.u32 	%r742, [%rd6+284];
	xor.b32  	%r1074, %r1074, %r742;
	ld.global.u32 	%r743, [%rd6+288];
	xor.b32  	%r1073, %r1073, %r743;
	ld.global.u32 	%r744, [%rd6+292];
	xor.b32  	%r1072, %r1072, %r744;
	ld.global.u32 	%r745, [%rd6+296];
	xor.b32  	%r1071, %r1071, %r745;
$L__BB1_35:
	and.b32  	%r747, %r639, 32768;
	setp.eq.s32 	%p19, %r747, 0;
	@%p19 bra 	$L__BB1_37;
	ld.global.u32 	%r748, [%rd6+300];
	xor.b32  	%r1075, %r1075, %r748;
	ld.global.u32 	%r749, [%rd6+304];
	xor.b32  	%r1074, %r1074, %r749;
	ld.global.u32 	%r750, [%rd6+308];
	xor.b32  	%r1073, %r1073, %r750;
	ld.global.u32 	%r751, [%rd6+312];
	xor.b32  	%r1072, %r1072, %r751;
	ld.global.u32 	%r752, [%rd6+316];
	xor.b32  	%r1071, %r1071, %r752;
$L__BB1_37:
	add.s32 	%r1070, %r1070, 16;
	setp.ne.s32 	%p20, %r1070, 32;
	@%p20 bra 	$L__BB1_5;
	mad.lo.s32 	%r753, %r1064, -31, %r20;
	add.s32 	%r1064, %r753, 1;
	setp.ne.s32 	%p21, %r1064, 5;
	@%p21 bra 	$L__BB1_4;
	st.local.u32 	[%rd2+4], %r1075;
	st.local.v2.u32 	[%rd2+8], {%r1074, %r1073};
	st.local.v2.u32 	[%rd2+16], {%r1072, %r1071};
	and.b64  	%rd18, %rd4, 3;
	setp.eq.s64 	%p22, %rd18, 1;
	@%p22 bra 	$L__BB1_114;
	mov.b32 	%r1071, 0;
	mov.u32 	%r1072, %r1071;
	mov.u32 	%r1073, %r1071;
	mov.u32 	%r1074, %r1071;
	mov.u32 	%r1075, %r1071;
	mov.u32 	%r1156, %r1071;
$L__BB1_41:
	mul.wide.u32 	%rd19, %r1156, 4;
	add.s64 	%rd20, %rd2, %rd19;
	ld.local.u32 	%r195, [%rd20+4];
	shl.b32 	%r196, %r1156, 5;
	mov.b32 	%r1162, 0;
$L__BB1_42:
	.pragma "nounroll";
	shr.u32 	%r756, %r195, %r1162;
	and.b32  	%r757, %r756, 1;
	setp.eq.b32 	%p23, %r757, 1;
	not.pred 	%p24, %p23;
	add.s32 	%r758, %r196, %r1162;
	mul.lo.s32 	%r759, %r758, 5;
	mul.wide.u32 	%rd21, %r759, 4;
	add.s64 	%rd7, %rd5, %rd21;
	@%p24 bra 	$L__BB1_44;
	ld.global.u32 	%r760, [%rd7];
	xor.b32  	%r1075, %r1075, %r760;
	ld.global.u32 	%r761, [%rd7+4];
	xor.b32  	%r1074, %r1074, %r761;
	ld.global.u32 	%r762, [%rd7+8];
	xor.b32  	%r1073, %r1073, %r762;
	ld.global.u32 	%r763, [%rd7+12];
	xor.b32  	%r1072, %r1072, %r763;
	ld.global.u32 	%r764, [%rd7+16];
	xor.b32  	%r1071, %r1071, %r764;
$L__BB1_44:
	and.b32  	%r766, %r756, 2;
	setp.eq.s32 	%p25, %r766, 0;
	@%p25 bra 	$L__BB1_46;
	ld.global.u32 	%r767, [%rd7+20];
	xor.b32  	%r1075, %r1075, %r767;
	ld.global.u32 	%r768, [%rd7+24];
	xor.b32  	%r1074, %r1074, %r768;
	ld.global.u32 	%r769, [%rd7+28];
	xor.b32  	%r1073, %r1073, %r769;
	ld.global.u32 	%r770, [%rd7+32];
	xor.b32  	%r1072, %r1072, %r770;
	ld.global.u32 	%r771, [%rd7+36];
	xor.b32  	%r1071, %r1071, %r771;
$L__BB1_46:
	and.b32  	%r773, %r756, 4;
	setp.eq.s32 	%p26, %r773, 0;
	@%p26 bra 	$L__BB1_48;
	ld.global.u32 	%r774, [%rd7+40];
	xor.b32  	%r1075, %r1075, %r774;
	ld.global.u32 	%r775, [%rd7+44];
	xor.b32  	%r1074, %r1074, %r775;
	ld.global.u32 	%r776, [%rd7+48];
	xor.b32  	%r1073, %r1073, %r776;
	ld.global.u32 	%r777, [%rd7+52];
	xor.b32  	%r1072, %r1072, %r777;
	ld.global.u32 	%r778, [%rd7+56];
	xor.b32  	%r1071, %r1071, %r778;
$L__BB1_48:
	and.b32  	%r780, %r756, 8;
	setp.eq.s32 	%p27, %r780, 0;
	@%p27 bra 	$L__BB1_50;
	ld.global.u32 	%r781, [%rd7+60];
	xor.b32  	%r1075, %r1075, %r781;
	ld.global.u32 	%r782, [%rd7+64];
	xor.b32  	%r1074, %r1074, %r782;
	ld.global.u32 	%r783, [%rd7+68];
	xor.b32  	%r1073, %r1073, %r783;
	ld.global.u32 	%r784, [%rd7+72];
	xor.b32  	%r1072, %r1072, %r784;
	ld.global.u32 	%r785, [%rd7+76];
	xor.b32  	%r1071, %r1071, %r785;
$L__BB1_50:
	and.b32  	%r787, %r756, 16;
	setp.eq.s32 	%p28, %r787, 0;
	@%p28 bra 	$L__BB1_52;
	ld.global.u32 	%r788, [%rd7+80];
	xor.b32  	%r1075, %r1075, %r788;
	ld.global.u32 	%r789, [%rd7+84];
	xor.b32  	%r1074, %r1074, %r789;
	ld.global.u32 	%r790, [%rd7+88];
	xor.b32  	%r1073, %r1073, %r790;
	ld.global.u32 	%r791, [%rd7+92];
	xor.b32  	%r1072, %r1072, %r791;
	ld.global.u32 	%r792, [%rd7+96];
	xor.b32  	%r1071, %r1071, %r792;
$L__BB1_52:
	and.b32  	%r794, %r756, 32;
	setp.eq.s32 	%p29, %r794, 0;
	@%p29 bra 	$L__BB1_54;
	ld.global.u32 	%r795, [%rd7+100];
	xor.b32  	%r1075, %r1075, %r795;
	ld.global.u32 	%r796, [%rd7+104];
	xor.b32  	%r1074, %r1074, %r796;
	ld.global.u32 	%r797, [%rd7+108];
	xor.b32  	%r1073, %r1073, %r797;
	ld.global.u32 	%r798, [%rd7+112];
	xor.b32  	%r1072, %r1072, %r798;
	ld.global.u32 	%r799, [%rd7+116];
	xor.b32  	%r1071, %r1071, %r799;
$L__BB1_54:
	and.b32  	%r801, %r756, 64;
	setp.eq.s32 	%p30, %r801, 0;
	@%p30 bra 	$L__BB1_56;
	ld.global.u32 	%r802, [%rd7+120];
	xor.b32  	%r1075, %r1075, %r802;
	ld.global.u32 	%r803, [%rd7+124];
	xor.b32  	%r1074, %r1074, %r803;
	ld.global.u32 	%r804, [%rd7+128];
	xor.b32  	%r1073, %r1073, %r804;
	ld.global.u32 	%r805, [%rd7+132];
	xor.b32  	%r1072, %r1072, %r805;
	ld.global.u32 	%r806, [%rd7+136];
	xor.b32  	%r1071, %r1071, %r806;
$L__BB1_56:
	and.b32  	%r808, %r756, 128;
	setp.eq.s32 	%p31, %r808, 0;
	@%p31 bra 	$L__BB1_58;
	ld.global.u32 	%r809, [%rd7+140];
	xor.b32  	%r1075, %r1075, %r809;
	ld.global.u32 	%r810, [%rd7+144];
	xor.b32  	%r1074, %r1074, %r810;
	ld.global.u32 	%r811, [%rd7+148];
	xor.b32  	%r1073, %r1073, %r811;
	ld.global.u32 	%r812, [%rd7+152];
	xor.b32  	%r1072, %r1072, %r812;
	ld.global.u32 	%r813, [%rd7+156];
	xor.b32  	%r1071, %r1071, %r813;
$L__BB1_58:
	and.b32  	%r815, %r756, 256;
	setp.eq.s32 	%p32, %r815, 0;
	@%p32 bra 	$L__BB1_60;
	ld.global.u32 	%r816, [%rd7+160];
	xor.b32  	%r1075, %r1075, %r816;
	ld.global.u32 	%r817, [%rd7+164];
	xor.b32  	%r1074, %r1074, %r817;
	ld.global.u32 	%r818, [%rd7+168];
	xor.b32  	%r1073, %r1073, %r818;
	ld.global.u32 	%r819, [%rd7+172];
	xor.b32  	%r1072, %r1072, %r819;
	ld.global.u32 	%r820, [%rd7+176];
	xor.b32  	%r1071, %r1071, %r820;
$L__BB1_60:
	and.b32  	%r822, %r756, 512;
	setp.eq.s32 	%p33, %r822, 0;
	@%p33 bra 	$L__BB1_62;
	ld.global.u32 	%r823, [%rd7+180];
	xor.b32  	%r1075, %r1075, %r823;
	ld.global.u32 	%r824, [%rd7+184];
	xor.b32  	%r1074, %r1074, %r824;
	ld.global.u32 	%r825, [%rd7+188];
	xor.b32  	%r1073, %r1073, %r825;
	ld.global.u32 	%r826, [%rd7+192];
	xor.b32  	%r1072, %r1072, %r826;
	ld.global.u32 	%r827, [%rd7+196];
	xor.b32  	%r1071, %r1071, %r827;
$L__BB1_62:
	and.b32  	%r829, %r756, 1024;
	setp.eq.s32 	%p34, %r829, 0;
	@%p34 bra 	$L__BB1_64;
	ld.global.u32 	%r830, [%rd7+200];
	xor.b32  	%r1075, %r1075, %r830;
	ld.global.u32 	%r831, [%rd7+204];
	xor.b32  	%r1074, %r1074, %r831;
	ld.global.u32 	%r832, [%rd7+208];
	xor.b32  	%r1073, %r1073, %r832;
	ld.global.u32 	%r833, [%rd7+212];
	xor.b32  	%r1072, %r1072, %r833;
	ld.global.u32 	%r834, [%rd7+216];
	xor.b32  	%r1071, %r1071, %r834;
$L__BB1_64:
	and.b32  	%r836, %r756, 2048;
	setp.eq.s32 	%p35, %r836, 0;
	@%p35 bra 	$L__BB1_66;
	ld.global.u32 	%r837, [%rd7+220];
	xor.b32  	%r1075, %r1075, %r837;
	ld.global.u32 	%r838, [%rd7+224];
	xor.b32  	%r1074, %r1074, %r838;
	ld.global.u32 	%r839, [%rd7+228];
	xor.b32  	%r1073, %r1073, %r839;
	ld.global.u32 	%r840, [%rd7+232];
	xor.b32  	%r1072, %r1072, %r840;
	ld.global.u32 	%r841, [%rd7+236];
	xor.b32  	%r1071, %r1071, %r841;
$L__BB1_66:
	and.b32  	%r843, %r756, 4096;
	setp.eq.s32 	%p36, %r843, 0;
	@%p36 bra 	$L__BB1_68;
	ld.global.u32 	%r844, [%rd7+240];
	xor.b32  	%r1075, %r1075, %r844;
	ld.global.u32 	%r845, [%rd7+244];
	xor.b32  	%r1074, %r1074, %r845;
	ld.global.u32 	%r846, [%rd7+248];
	xor.b32  	%r1073, %r1073, %r846;
	ld.global.u32 	%r847, [%rd7+252];
	xor.b32  	%r1072, %r1072, %r847;
	ld.global.u32 	%r848, [%rd7+256];
	xor.b32  	%r1071, %r1071, %r848;
$L__BB1_68:
	and.b32  	%r850, %r756, 8192;
	setp.eq.s32 	%p37, %r850, 0;
	@%p37 bra 	$L__BB1_70;
	ld.global.u32 	%r851, [%rd7+260];
	xor.b32  	%r1075, %r1075, %r851;
	ld.global.u32 	%r852, [%rd7+264];
	xor.b32  	%r1074, %r1074, %r852;
	ld.global.u32 	%r853, [%rd7+268];
	xor.b32  	%r1073, %r1073, %r853;
	ld.global.u32 	%r854, [%rd7+272];
	xor.b32  	%r1072, %r1072, %r854;
	ld.global.u32 	%r855, [%rd7+276];
	xor.b32  	%r1071, %r1071, %r855;
$L__BB1_70:
	and.b32  	%r857, %r756, 16384;
	setp.eq.s32 	%p38, %r857, 0;
	@%p38 bra 	$L__BB1_72;
	ld.global.u32 	%r858, [%rd7+280];
	xor.b32  	%r1075, %r1075, %r858;
	ld.global.u32 	%r859, [%rd7+284];
	xor.b32  	%r1074, %r1074, %r859;
	ld.global.u32 	%r860, [%rd7+288];
	xor.b32  	%r1073, %r1073, %r860;
	ld.global.u32 	%r861, [%rd7+292];
	xor.b32  	%r1072, %r1072, %r861;
	ld.global.u32 	%r862, [%rd7+296];
	xor.b32  	%r1071, %r1071, %r862;
$L__BB1_72:
	and.b32  	%r864, %r756, 32768;
	setp.eq.s32 	%p39, %r864, 0;
	@%p39 bra 	$L__BB1_74;
	ld.global.u32 	%r865, [%rd7+300];
	xor.b32  	%r1075, %r1075, %r865;
	ld.global.u32 	%r866, [%rd7+304];
	xor.b32  	%r1074, %r1074, %r866;
	ld.global.u32 	%r867, [%rd7+308];
	xor.b32  	%r1073, %r1073, %r867;
	ld.global.u32 	%r868, [%rd7+312];
	xor.b32  	%r1072, %r1072, %r868;
	ld.global.u32 	%r869, [%rd7+316];
	xor.b32  	%r1071, %r1071, %r869;
$L__BB1_74:
	add.s32 	%r1162, %r1162, 16;
	setp.ne.s32 	%p40, %r1162, 32;
	@%p40 bra 	$L__BB1_42;
	mad.lo.s32 	%r870, %r1156, -31, %r196;
	add.s32 	%r1156, %r870, 1;
	setp.ne.s32 	%p41, %r1156, 5;
	@%p41 bra 	$L__BB1_41;
	st.local.u32 	[%rd2+4], %r1075;
	st.local.v2.u32 	[%rd2+8], {%r1074, %r1073};
	st.local.v2.u32 	[%rd2+16], {%r1072, %r1071};
	and.b64  	%rd22, %rd4, 3;
	setp.ne.s64 	%p42, %rd22, 3;
	@%p42 bra 	$L__BB1_114;
	mov.b32 	%r1071, 0;
	mov.u32 	%r1072, %r1071;
	mov.u32 	%r1073, %r1071;
	mov.u32 	%r1074, %r1071;
	mov.u32 	%r1075, %r1071;
	mov.u32 	%r1248, %r1071;
$L__BB1_78:
	mul.wide.u32 	%rd23, %r1248, 4;
	add.s64 	%rd24, %rd2, %rd23;
	ld.local.u32 	%r371, [%rd24+4];
	shl.b32 	%r372, %r1248, 5;
	mov.b32 	%r1254, 0;
$L__BB1_79:
	.pragma "nounroll";
	shr.u32 	%r873, %r371, %r1254;
	and.b32  	%r874, %r873, 1;
	setp.eq.b32 	%p43, %r874, 1;
	not.pred 	%p44, %p43;
	add.s32 	%r875, %r372, %r1254;
	mul.lo.s32 	%r876, %r875, 5;
	mul.wide.u32 	%rd25, %r876, 4;
	add.s64 	%rd8, %rd5, %rd25;
	@%p44 bra 	$L__BB1_81;
	ld.global.u32 	%r877, [%rd8];
	xor.b32  	%r1075, %r1075, %r877;
	ld.global.u32 	%r878, [%rd8+4];
	xor.b32  	%r1074, %r1074, %r878;
	ld.global.u32 	%r879, [%rd8+8];
	xor.b32  	%r1073, %r1073, %r879;
	ld.global.u32 	%r880, [%rd8+12];
	xor.b32  	%r1072, %r1072, %r880;
	ld.global.u32 	%r881, [%rd8+16];
	xor.b32  	%r1071, %r1071, %r881;
$L__BB1_81:
	and.b32  	%r883, %r873, 2;
	setp.eq.s32 	%p45, %r883, 0;
	@%p45 bra 	$L__BB1_83;
	ld.global.u32 	%r884, [%rd8+20];
	xor.b32  	%r1075, %r1075, %r884;
	ld.global.u32 	%r885, [%rd8+24];
	xor.b32  	%r1074, %r1074, %r885;
	ld.global.u32 	%r886, [%rd8+28];
	xor.b32  	%r1073, %r1073, %r886;
	ld.global.u32 	%r887, [%rd8+32];
	xor.b32  	%r1072, %r1072, %r887;
	ld.global.u32 	%r888, [%rd8+36];
	xor.b32  	%r1071, %r1071, %r888;
$L__BB1_83:
	and.b32  	%r890, %r873, 4;
	setp.eq.s32 	%p46, %r890, 0;
	@%p46 bra 	$L__BB1_85;
	ld.global.u32 	%r891, [%rd8+40];
	xor.b32  	%r1075, %r1075, %r891;
	ld.global.u32 	%r892, [%rd8+44];
	xor.b32  	%r1074, %r1074, %r892;
	ld.global.u32 	%r893, [%rd8+48];
	xor.b32  	%r1073, %r1073, %r893;
	ld.global.u32 	%r894, [%rd8+52];
	xor.b32  	%r1072, %r1072, %r894;
	ld.global.u32 	%r895, [%rd8+56];
	xor.b32  	%r1071, %r1071, %r895;
$L__BB1_85:
	and.b32  	%r897, %r873, 8;
	setp.eq.s32 	%p47, %r897, 0;
	@%p47 bra 	$L__BB1_87;
	ld.global.u32 	%r898, [%rd8+60];
	xor.b32  	%r1075, %r1075, %r898;
	ld.global.u32 	%r899, [%rd8+64];
	xor.b32  	%r1074, %r1074, %r899;
	ld.global.u32 	%r900, [%rd8+68];
	xor.b32  	%r1073, %r1073, %r900;
	ld.global.u32 	%r901, [%rd8+72];
	xor.b32  	%r1072, %r1072, %r901;
	ld.global.u32 	%r902, [%rd8+76];
	xor.b32  	%r1071, %r1071, %r902;
$L__BB1_87:
	and.b32  	%r904, %r873, 16;
	setp.eq.s32 	%p48, %r904, 0;
	@%p48 bra 	$L__BB1_89;
	ld.global.u32 	%r905, [%rd8+80];
	xor.b32  	%r1075, %r1075, %r905;
	ld.global.u32 	%r906, [%rd8+84];
	xor.b32  	%r1074, %r1074, %r906;
	ld.global.u32 	%r907, [%rd8+88];
	xor.b32  	%r1073, %r1073, %r907;
	ld.global.u32 	%r908, [%rd8+92];
	xor.b32  	%r1072, %r1072, %r908;
	ld.global.u32 	%r909, [%rd8+96];
	xor.b32  	%r1071, %r1071, %r909;
$L__BB1_89:
	and.b32  	%r911, %r873, 32;
	setp.eq.s32 	%p49, %r911, 0;
	@%p49 bra 	$L__BB1_91;
	ld.global.u32 	%r912, [%rd8+100];
	xor.b32  	%r1075, %r1075, %r912;
	ld.global.u32 	%r913, [%rd8+104];
	xor.b32  	%r1074, %r1074, %r913;
	ld.global.u32 	%r914, [%rd8+108];
	xor.b32  	%r1073, %r1073, %r914;
	ld.global.u32 	%r915, [%rd8+112];
	xor.b32  	%r1072, %r1072, %r915;
	ld.global.u32 	%r916, [%rd8+116];
	xor.b32  	%r1071, %r1071, %r916;
$L__BB1_91:
	and.b32  	%r918, %r873, 64;
	setp.eq.s32 	%p50, %r918, 0;
	@%p50 bra 	$L__BB1_93;
	ld.global.u32 	%r919, [%rd8+120];
	xor.b32  	%r1075, %r1075, %r919;
	ld.global.u32 	%r920, [%rd8+124];
	xor.b32  	%r1074, %r1074, %r920;
	ld.global.u32 	%r921, [%rd8+128];
	xor.b32  	%r1073, %r1073, %r921;
	ld.global.u32 	%r922, [%rd8+132];
	xor.b32  	%r1072, %r1072, %r922;
	ld.global.u32 	%r923, [%rd8+136];
	xor.b32  	%r1071, %r1071, %r923;
$L__BB1_93:
	and.b32  	%r925, %r873, 128;
	setp.eq.s32 	%p51, %r925, 0;
	@%p51 bra 	$L__BB1_95;
	ld.global.u32 	%r926, [%rd8+140];
	xor.b32  	%r1075, %r1075, %r926;
	ld.global.u32 	%r927, [%rd8+144];
	xor.b32  	%r1074, %r1074, %r927;
	ld.global.u32 	%r928, [%rd8+148];
	xor.b32  	%r1073, %r1073, %r928;
	ld.global.u32 	%r929, [%rd8+152];
	xor.b32  	%r1072, %r1072, %r929;
	ld.global.u32 	%r930, [%rd8+156];
	xor.b32  	%r1071, %r1071, %r930;
$L__BB1_95:
	and.b32  	%r932, %r873, 256;
	setp.eq.s32 	%p52, %r932, 0;
	@%p52 bra 	$L__BB1_97;
	ld.global.u32 	%r933, [%rd8+160];
	xor.b32  	%r1075, %r1075, %r933;
	ld.global.u32 	%r934, [%rd8+164];
	xor.b32  	%r1074, %r1074, %r934;
	ld.global.u32 	%r935, [%rd8+168];
	xor.b32  	%r1073, %r1073, %r935;
	ld.global.u32 	%r936, [%rd8+172];
	xor.b32  	%r1072, %r1072, %r936;
	ld.global.u32 	%r937, [%rd8+176];
	xor.b32  	%r1071, %r1071, %r937;
$L__BB1_97:
	and.b32  	%r939, %r873, 512;
	setp.eq.s32 	%p53, %r939, 0;
	@%p53 bra 	$L__BB1_99;
	ld.global.u32 	%r940, [%rd8+180];
	xor.b32  	%r1075, %r1075, %r940;
	ld.global.u32 	%r941, [%rd8+184];
	xor.b32  	%r1074, %r1074, %r941;
	ld.global.u32 	%r942, [%rd8+188];
	xor.b32  	%r1073, %r1073, %r942;
	ld.global.u32 	%r943, [%rd8+192];
	xor.b32  	%r1072, %r1072, %r943;
	ld.global.u32 	%r944, [%rd8+196];
	xor.b32  	%r1071, %r1071, %r944;
$L__BB1_99:
	and.b32  	%r946, %r873, 1024;
	setp.eq.s32 	%p54, %r946, 0;
	@%p54 bra 	$L__BB1_101;
	ld.global.u32 	%r947, [%rd8+200];
	xor.b32  	%r1075, %r1075, %r947;
	ld.global.u32 	%r948, [%rd8+204];
	xor.b32  	%r1074, %r1074, %r948;
	ld.global.u32 	%r949, [%rd8+208];
	xor.b32  	%r1073, %r1073, %r949;
	ld.global.u32 	%r950, [%rd8+212];
	xor.b32  	%r1072, %r1072, %r950;
	ld.global.u32 	%r951, [%rd8+216];
	xor.b32  	%r1071, %r1071, %r951;
$L__BB1_101:
	and.b32  	%r953, %r873, 2048;
	setp.eq.s32 	%p55, %r953, 0;
	@%p55 bra 	$L__BB1_103;
	ld.global.u32 	%r954, [%rd8+220];
	xor.b32  	%r1075, %r1075, %r954;
	ld.global.u32 	%r955, [%rd8+224];
	xor.b32  	%r1074, %r1074, %r955;
	ld.global.u32 	%r956, [%rd8+228];
	xor.b32  	%r1073, %r1073, %r956;
	ld.global.u32 	%r957, [%rd8+232];
	xor.b32  	%r1072, %r1072, %r957;
	ld.global.u32 	%r958, [%rd8+236];
	xor.b32  	%r1071, %r1071, %r958;
$L__BB1_103:
	and.b32  	%r960, %r873, 4096;
	setp.eq.s32 	%p56, %r960, 0;
	@%p56 bra 	$L__BB1_105;
	ld.global.u32 	%r961, [%rd8+240];
	xor.b32  	%r1075, %r1075, %r961;
	ld.global.u32 	%r962, [%rd8+244];
	xor.b32  	%r1074, %r1074, %r962;
	ld.global.u32 	%r963, [%rd8+248];
	xor.b32  	%r1073, %r1073, %r963;
	ld.global.u32 	%r964, [%rd8+252];
	xor.b32  	%r1072, %r1072, %r964;
	ld.global.u32 	%r965, [%rd8+256];
	xor.b32  	%r1071, %r1071, %r965;
$L__BB1_105:
	and.b32  	%r967, %r873, 8192;
	setp.eq.s32 	%p57, %r967, 0;
	@%p57 bra 	$L__BB1_107;
	ld.global.u32 	%r968, [%rd8+260];
	xor.b32  	%r1075, %r1075, %r968;
	ld.global.u32 	%r969, [%rd8+264];
	xor.b32  	%r1074, %r1074, %r969;
	ld.global.u32 	%r970, [%rd8+268];
	xor.b32  	%r1073, %r1073, %r970;
	ld.global.u32 	%r971, [%rd8+272];
	xor.b32  	%r1072, %r1072, %r971;
	ld.global.u32 	%r972, [%rd8+276];
	xor.b32  	%r1071, %r1071, %r972;
$L__BB1_107:
	and.b32  	%r974, %r873, 16384;
	setp.eq.s32 	%p58, %r974, 0;
	@%p58 bra 	$L__BB1_109;
	ld.global.u32 	%r975, [%rd8+280];
	xor.b32  	%r1075, %r1075, %r975;
	ld.global.u32 	%r976, [%rd8+284];
	xor.b32  	%r1074, %r1074, %r976;
	ld.global.u32 	%r977, [%rd8+288];
	xor.b32  	%r1073, %r1073, %r977;
	ld.global.u32 	%r978, [%rd8+292];
	xor.b32  	%r1072, %r1072, %r978;
	ld.global.u32 	%r979, [%rd8+296];
	xor.b32  	%r1071, %r1071, %r979;
$L__BB1_109:
	and.b32  	%r981, %r873, 32768;
	setp.eq.s32 	%p59, %r981, 0;
	@%p59 bra 	$L__BB1_111;
	ld.global.u32 	%r982, [%rd8+300];
	xor.b32  	%r1075, %r1075, %r982;
	ld.global.u32 	%r983, [%rd8+304];
	xor.b32  	%r1074, %r1074, %r983;
	ld.global.u32 	%r984, [%rd8+308];
	xor.b32  	%r1073, %r1073, %r984;
	ld.global.u32 	%r985, [%rd8+312];
	xor.b32  	%r1072, %r1072, %r985;
	ld.global.u32 	%r986, [%rd8+316];
	xor.b32  	%r1071, %r1071, %r986;
$L__BB1_111:
	add.s32 	%r1254, %r1254, 16;
	setp.ne.s32 	%p60, %r1254, 32;
	@%p60 bra 	$L__BB1_79;
	mad.lo.s32 	%r987, %r1248, -31, %r372;
	add.s32 	%r1248, %r987, 1;
	setp.ne.s32 	%p61, %r1248, 5;
	@%p61 bra 	$L__BB1_78;
	st.local.u32 	[%rd2+4], %r1075;
	st.local.v2.u32 	[%rd2+8], {%r1074, %r1073};
	st.local.v2.u32 	[%rd2+16], {%r1072, %r1071};
$L__BB1_114:
	shr.u64 	%rd31, %rd4, 2;
	add.s32 	%r1058, %r1058, 1;
	setp.gt.u64 	%p62, %rd4, 3;
	@%p62 bra 	$L__BB1_2;
$L__BB1_115:
	setp.ge.s32 	%p63, %r1352, %r625;
	@%p63 bra 	$L__BB1_131;
	setp.gt.s32 	%p64, %r626, 0;
	mov.u32 	%r988, %nctaid.x;
	mul.lo.s32 	%r552, %r1, %r988;
	@%p64 bra 	$L__BB1_117;
	bra.uni 	$L__BB1_130;
$L__BB1_117:
	and.b32  	%r553, %r626, 1;
	and.b32  	%r990, %r626, 2147483646;
	neg.s32 	%r554, %r990;
	mov.b32 	%r1360, 0;
	mov.f32 	%f109, 0f00000000;
$L__BB1_118:
	setp.eq.s32 	%p66, %r626, 1;
	mov.f64 	%fd24, 0d3FF0000000000000;
	@%p66 bra 	$L__BB1_125;
	mov.f64 	%fd24, 0d3FF0000000000000;
	mov.u32 	%r1353, %r554;
$L__BB1_120:
	setp.eq.s32 	%p67, %r1360, 1;
	mov.u32 	%r1362, %r1071;
	mov.u32 	%r1363, %r1072;
	mov.u32 	%r1364, %r1073;
	mov.f32 	%f110, %f109;
	@%p67 bra 	$L__BB1_122;
	shr.u32 	%r992, %r1075, 2;
	xor.b32  	%r993, %r992, %r1075;
	shl.b32 	%r994, %r1071, 4;
	shl.b32 	%r995, %r993, 1;
	xor.b32  	%r996, %r995, %r994;
	xor.b32  	%r997, %r996, %r993;
	xor.b32  	%r1363, %r997, %r1071;
	add.s32 	%r998, %r1361, %r1363;
	add.s32 	%r999, %r998, 362437;
	shr.u32 	%r1000, %r1074, 2;
	xor.b32  	%r1001, %r1000, %r1074;
	shl.b32 	%r1002, %r1363, 4;
	shl.b32 	%r1003, %r1001, 1;
	xor.b32  	%r1004, %r1003, %r1002;
	xor.b32  	%r1005, %r1004, %r1001;
	xor.b32  	%r1362, %r1005, %r1363;
	add.s32 	%r1361, %r1361, 724874;
	add.s32 	%r1006, %r1362, %r1361;
	cvt.rn.f32.u32 	%f20, %r999;
	fma.rn.f32 	%f21, %f20, 0f2F800000, 0f2F000000;
	cvt.rn.f32.u32 	%f22, %r1006;
	fma.rn.f32 	%f23, %f22, 0f30C90FDB, 0f30490FDB;
	setp.lt.f32 	%p68, %f21, 0f00800000;
	mul.f32 	%f24, %f21, 0f4B000000;
	selp.f32 	%f25, %f24, %f21, %p68;
	selp.f32 	%f26, 0fC1B80000, 0f00000000, %p68;
	mov.b32 	%r1007, %f25;
	add.s32 	%r1008, %r1007, -1059760811;
	and.b32  	%r1009, %r1008, -8388608;
	sub.s32 	%r1010, %r1007, %r1009;
	mov.b32 	%f27, %r1010;
	cvt.rn.f32.s32 	%f28, %r1009;
	fma.rn.f32 	%f29, %f28, 0f34000000, %f26;
	add.f32 	%f30, %f27, 0fBF800000;
	fma.rn.f32 	%f31, %f30, 0fBE055027, 0f3E1039F6;
	fma.rn.f32 	%f32, %f31, %f30, 0fBDF8CDCC;
	fma.rn.f32 	%f33, %f32, %f30, 0f3E0F2955;
	fma.rn.f32 	%f34, %f33, %f30, 0fBE2AD8B9;
	fma.rn.f32 	%f35, %f34, %f30, 0f3E4CED0B;
	fma.rn.f32 	%f36, %f35, %f30, 0fBE7FFF22;
	fma.rn.f32 	%f37, %f36, %f30, 0f3EAAAA78;
	fma.rn.f32 	%f38, %f37, %f30, 0fBF000000;
	mul.f32 	%f39, %f30, %f38;
	fma.rn.f32 	%f40, %f39, %f30, %f30;
	fma.rn.f32 	%f41, %f29, 0f3F317218, %f40;
	setp.gt.u32 	%p69, %r1007, 2139095039;
	fma.rn.f32 	%f42, %f25, 0f7F800000, 0f7F800000;
	selp.f32 	%f43, %f42, %f41, %p69;
	setp.eq.f32 	%p70, %f25, 0f00000000;
	mul.f32 	%f44, %f43, 0fC0000000;
	selp.f32 	%f45, 0f7F800000, %f44, %p70;
	sqrt.rn.f32 	%f46, %f45;
	sin.approx.f32 	%f47, %f23;
	cos.approx.f32 	%f48, %f23;
	mul.f32 	%f110, %f46, %f47;
	mul.f32 	%f109, %f46, %f48;
	mov.u32 	%r1364, %r1071;
	mov.u32 	%r1074, %r1072;
	mov.u32 	%r1075, %r1073;
	mov.u32 	%r1071, %r1362;
	mov.u32 	%r1072, %r1363;
	mov.u32 	%r1073, %r1364;
$L__BB1_122:
	setp.ne.s32 	%p71, %r1360, 1;
	cvt.f64.f32 	%fd13, %f110;
	fma.rn.f64 	%fd14, %fd9, %fd13, %fd8;
	add.f64 	%fd15, %fd14, 0d3FF0000000000000;
	mul.f64 	%fd2, %fd24, %fd15;
	mov.b32 	%r1360, 0;
	mov.f32 	%f112, %f109;
	@%p71 bra 	$L__BB1_124;
	shr.u32 	%r1013, %r1075, 2;
	xor.b32  	%r1014, %r1013, %r1075;
	shl.b32 	%r1015, %r1362, 4;
	shl.b32 	%r1016, %r1014, 1;
	xor.b32  	%r1017, %r1016, %r1015;
	xor.b32  	%r1018, %r1017, %r1014;
	xor.b32  	%r1072, %r1018, %r1362;
	add.s32 	%r1019, %r1361, %r1072;
	add.s32 	%r1020, %r1019, 362437;
	shr.u32 	%r1021, %r1074, 2;
	xor.b32  	%r1022, %r1021, %r1074;
	shl.b32 	%r1023, %r1072, 4;
	shl.b32 	%r1024, %r1022, 1;
	xor.b32  	%r1025, %r1024, %r1023;
	xor.b32  	%r1026, %r1025, %r1022;
	xor.b32  	%r1071, %r1026, %r1072;
	add.s32 	%r1361, %r1361, 724874;
	add.s32 	%r1027, %r1071, %r1361;
	cvt.rn.f32.u32 	%f49, %r1020;
	fma.rn.f32 	%f50, %f49, 0f2F800000, 0f2F000000;
	cvt.rn.f32.u32 	%f51, %r1027;
	fma.rn.f32 	%f52, %f51, 0f30C90FDB, 0f30490FDB;
	setp.lt.f32 	%p72, %f50, 0f00800000;
	mul.f32 	%f53, %f50, 0f4B000000;
	selp.f32 	%f54, %f53, %f50, %p72;
	selp.f32 	%f55, 0fC1B80000, 0f00000000, %p72;
	mov.b32 	%r1028, %f54;
	add.s32 	%r1029, %r1028, -1059760811;
	and.b32  	%r1030, %r1029, -8388608;
	sub.s32 	%r1031, %r1028, %r1030;
	mov.b32 	%f56, %r1031;
	cvt.rn.f32.s32 	%f57, %r1030;
	fma.rn.f32 	%f58, %f57, 0f34000000, %f55;
	add.f32 	%f59, %f56, 0fBF800000;
	fma.rn.f32 	%f60, %f59, 0fBE055027, 0f3E1039F6;
	fma.rn.f32 	%f61, %f60, %f59, 0fBDF8CDCC;
	fma.rn.f32 	%f62, %f61, %f59, 0f3E0F2955;
	fma.rn.f32 	%f63, %f62, %f59, 0fBE2AD8B9;
	fma.rn.f32 	%f64, %f63, %f59, 0f3E4CED0B;
	fma.rn.f32 	%f65, %f64, %f59, 0fBE7FFF22;
	fma.rn.f32 	%f66, %f65, %f59, 0f3EAAAA78;
	fma.rn.f32 	%f67, %f66, %f59, 0fBF000000;
	mul.f32 	%f68, %f59, %f67;
	fma.rn.f32 	%f69, %f68, %f59, %f59;
	fma.rn.f32 	%f70, %f58, 0f3F317218, %f69;
	setp.gt.u32 	%p73, %r1028, 2139095039;
	fma.rn.f32 	%f71, %f54, 0f7F800000, 0f7F800000;
	selp.f32 	%f72, %f71, %f70, %p73;
	setp.eq.f32 	%p74, %f54, 0f00000000;
	mul.f32 	%f73, %f72, 0fC0000000;
	selp.f32 	%f74, 0f7F800000, %f73, %p74;
	sqrt.rn.f32 	%f75, %f74;
	sin.approx.f32 	%f76, %f52;
	cos.approx.f32 	%f77, %f52;
	mul.f32 	%f112, %f75, %f76;
	mul.f32 	%f109, %f75, %f77;
	mov.b32 	%r1360, 1;
	mov.u32 	%r1073, %r1362;
	mov.u32 	%r1074, %r1363;
	mov.u32 	%r1075, %r1364;
$L__BB1_124:
	cvt.f64.f32 	%fd16, %f112;
	fma.rn.f64 	%fd17, %fd9, %fd16, %fd8;
	add.f64 	%fd18, %fd17, 0d3FF0000000000000;
	mul.f64 	%fd24, %fd2, %fd18;
	add.s32 	%r1353, %r1353, 2;
	setp.ne.s32 	%p75, %r1353, 0;
	@%p75 bra 	$L__BB1_120;
$L__BB1_125:
	setp.eq.s32 	%p76, %r553, 0;
	@%p76 bra 	$L__BB1_129;
	setp.eq.s32 	%p77, %r1360, 1;
	mov.b32 	%r1360, 0;
	mov.f32 	%f116, %f109;
	@%p77 bra 	$L__BB1_128;
	shr.u32 	%r1034, %r1075, 2;
	xor.b32  	%r1035, %r1034, %r1075;
	shl.b32 	%r1036, %r1071, 4;
	shl.b32 	%r1037, %r1035, 1;
	xor.b32  	%r1038, %r1037, %r1036;
	xor.b32  	%r1039, %r1038, %r1035;
	xor.b32  	%r1404, %r1039, %r1071;
	add.s32 	%r1040, %r1361, %r1404;
	add.s32 	%r1041, %r1040, 362437;
	shr.u32 	%r1042, %r1074, 2;
	xor.b32  	%r1043, %r1042, %r1074;
	shl.b32 	%r1044, %r1404, 4;
	shl.b32 	%r1045, %r1043, 1;
	xor.b32  	%r1046, %r1045, %r1044;
	xor.b32  	%r1047, %r1046, %r1043;
	xor.b32  	%r1403, %r1047, %r1404;
	add.s32 	%r1361, %r1361, 724874;
	add.s32 	%r1048, %r1403, %r1361;
	cvt.rn.f32.u32 	%f78, %r1041;
	fma.rn.f32 	%f79, %f78, 0f2F800000, 0f2F000000;
	cvt.rn.f32.u32 	%f80, %r1048;
	fma.rn.f32 	%f81, %f80, 0f30C90FDB, 0f30490FDB;
	setp.lt.f32 	%p78, %f79, 0f00800000;
	mul.f32 	%f82, %f79, 0f4B000000;
	selp.f32 	%f83, %f82, %f79, %p78;
	selp.f32 	%f84, 0fC1B80000, 0f00000000, %p78;
	mov.b32 	%r1049, %f83;
	add.s32 	%r1050, %r1049, -1059760811;
	and.b32  	%r1051, %r1050, -8388608;
	sub.s32 	%r1052, %r1049, %r1051;
	mov.b32 	%f85, %r1052;
	cvt.rn.f32.s32 	%f86, %r1051;
	fma.rn.f32 	%f87, %f86, 0f34000000, %f84;
	add.f32 	%f88, %f85, 0fBF800000;
	fma.rn.f32 	%f89, %f88, 0fBE055027, 0f3E1039F6;
	fma.rn.f32 	%f90, %f89, %f88, 0fBDF8CDCC;
	fma.rn.f32 	%f91, %f90, %f88, 0f3E0F2955;
	fma.rn.f32 	%f92, %f91, %f88, 0fBE2AD8B9;
	fma.rn.f32 	%f93, %f92, %f88, 0f3E4CED0B;
	fma.rn.f32 	%f94, %f93, %f88, 0fBE7FFF22;
	fma.rn.f32 	%f95, %f94, %f88, 0f3EAAAA78;
	fma.rn.f32 	%f96, %f95, %f88, 0fBF000000;
	mul.f32 	%f97, %f88, %f96;
	fma.rn.f32 	%f98, %f97, %f88, %f88;
	fma.rn.f32 	%f99, %f87, 0f3F317218, %f98;
	setp.gt.u32 	%p79, %r1049, 2139095039;
	fma.rn.f32 	%f100, %f83, 0f7F800000, 0f7F800000;
	selp.f32 	%f101, %f100, %f99, %p79;
	setp.eq.f32 	%p80, %f83, 0f00000000;
	mul.f32 	%f102, %f101, 0fC0000000;
	selp.f32 	%f103, 0f7F800000, %f102, %p80;
	sqrt.rn.f32 	%f104, %f103;
	sin.approx.f32 	%f105, %f81;
	cos.approx.f32 	%f106, %f81;
	mul.f32 	%f116, %f104, %f105;
	mul.f32 	%f109, %f104, %f106;
	mov.b32 	%r1360, 1;
	mov.u32 	%r1405, %r1071;
	mov.u32 	%r1074, %r1072;
	mov.u32 	%r1075, %r1073;
	mov.u32 	%r1071, %r1403;
	mov.u32 	%r1072, %r1404;
	mov.u32 	%r1073, %r1405;
$L__BB1_128:
	cvt.f64.f32 	%fd19, %f116;
	fma.rn.f64 	%fd20, %fd9, %fd19, %fd8;
	add.f64 	%fd21, %fd20, 0d3FF0000000000000;
	mul.f64 	%fd24, %fd24, %fd21;
$L__BB1_129:
	add.f64 	%fd22, %fd24, 0dBFF0000000000000;
	mul.wide.s32 	%rd29, %r1352, 8;
	add.s64 	%rd30, %rd1, %rd29;
	st.global.f64 	[%rd30], %fd22;
	add.s32 	%r1352, %r1352, %r552;
	setp.lt.s32 	%p81, %r1352, %r625;
	@%p81 bra 	$L__BB1_118;
	bra.uni 	$L__BB1_131;
$L__BB1_130:
	mul.wide.s32 	%rd26, %r1352, 8;
	add.s64 	%rd27, %rd1, %rd26;
	mov.b64 	%rd28, 0;
	st.global.u64 	[%rd27], %rd28;
	add.s32 	%r1352, %r1352, %r552;
	setp.lt.s32 	%p65, %r1352, %r625;
	@%p65 bra 	$L__BB1_130;
$L__BB1_131:
	ret;

}
.func  (.param .b64 func_retval0) __internal_accurate_pow(
	.param .b64 __internal_accurate_pow_param_0
)
{
	.reg .pred 	%p<8>;
	.reg .b32 	%r<46>;
	.reg .b32 	%f<3>;
	.reg .b64 	%fd<109>;

	ld.param.f64 	%fd10, [__internal_accurate_pow_param_0];
	mov.f64 	%fd11, 0d3FF147AE147AE148;
	{
	.reg .b32 %temp; 
	mov.b64 	{%temp, %r8}, %fd11;
	}
	{
	.reg .b32 %temp; 
	mov.b64 	{%r9, %temp}, %fd11;
	}
	shr.u32 	%r10, %r8, 20;
	setp.lt.u32 	%p1, %r8, 1048576;
	mov.f64 	%fd12, 0d435147AE147AE148;
	{
	.reg .b32 %temp; 
	mov.b64 	{%temp, %r11}, %fd12;
	}
	{
	.reg .b32 %temp; 
	mov.b64 	{%r12, %temp}, %fd12;
	}
	shr.u32 	%r13, %r11, 20;
	add.s32 	%r14, %r13, -54;
	selp.b32 	%r15, %r12, %r9, %p1;
	selp.b32 	%r16, %r11, %r8, %p1;
	selp.b32 	%r1, %r14, %r10, %p1;
	add.s32 	%r45, %r1, -1023;
	and.b32  	%r17, %r16, -2146435073;
	or.b32  	%r18, %r17, 1072693248;
	mov.b64 	%fd107, {%r15, %r18};
	setp.lt.u32 	%p2, %r18, 1073127583;
	@%p2 bra 	$L__BB2_2;
	{
	.reg .b32 %temp; 
	mov.b64 	{%r19, %temp}, %fd107;
	}
	{
	.reg .b32 %temp; 
	mov.b64 	{%temp, %r20}, %fd107;
	}
	add.s32 	%r21, %r20, -1048576;
	mov.b64 	%fd107, {%r19, %r21};
	add.s32 	%r45, %r1, -1022;
$L__BB2_2:
	add.f64 	%fd13, %fd107, 0dBFF0000000000000;
	add.f64 	%fd14, %fd107, 0d3FF0000000000000;
	rcp.approx.ftz.f64 	%fd15, %fd14;
	neg.f64 	%fd16, %fd14;
	fma.rn.f64 	%fd17, %fd16, %fd15, 0d3FF0000000000000;
	fma.rn.f64 	%fd18, %fd17, %fd17, %fd17;
	fma.rn.f64 	%fd19, %fd18, %fd15, %fd15;
	mul.f64 	%fd20, %fd13, %fd19;
	fma.rn.f64 	%fd21, %fd13, %fd19, %fd20;
	mul.f64 	%fd22, %fd21, %fd21;
	fma.rn.f64 	%fd23, %fd22, 0d3EB0F5FF7D2CAFE2, 0d3ED0F5D241AD3B5A;
	fma.rn.f64 	%fd24, %fd23, %fd22, 0d3EF3B20A75488A3F;
	fma.rn.f64 	%fd25, %fd24, %fd22, 0d3F1745CDE4FAECD5;
	fma.rn.f64 	%fd26, %fd25, %fd22, 0d3F3C71C7258A578B;
	fma.rn.f64 	%fd27, %fd26, %fd22, 0d3F6249249242B910;
	fma.rn.f64 	%fd28, %fd27, %fd22, 0d3F89999999999DFB;
	sub.f64 	%fd29, %fd13, %fd21;
	add.f64 	%fd30, %fd29, %fd29;
	neg.f64 	%fd31, %fd21;
	fma.rn.f64 	%fd32, %fd31, %fd13, %fd30;
	mul.f64 	%fd33, %fd19, %fd32;
	fma.rn.f64 	%fd34, %fd22, %fd28, 0d3FB5555555555555;
	mov.f64 	%fd35, 0d3FB5555555555555;
	sub.f64 	%fd36, %fd35, %fd34;
	fma.rn.f64 	%fd37, %fd22, %fd28, %fd36;
	add.f64 	%fd38, %fd37, 0dBC46A4CB00B9E7B0;
	add.f64 	%fd39, %fd34, %fd38;
	sub.f64 	%fd40, %fd34, %fd39;
	add.f64 	%fd41, %fd38, %fd40;
	mul.rn.f64 	%fd42, %fd21, %fd21;
	neg.f64 	%fd43, %fd42;
	fma.rn.f64 	%fd44, %fd21, %fd21, %fd43;
	{
	.reg .b32 %temp; 
	mov.b64 	{%r22, %temp}, %fd33;
	}
	{
	.reg .b32 %temp; 
	mov.b64 	{%temp, %r23}, %fd33;
	}
	add.s32 	%r24, %r23, 1048576;
	mov.b64 	%fd45, {%r22, %r24};
	fma.rn.f64 	%fd46, %fd21, %fd45, %fd44;
	mul.rn.f64 	%fd47, %fd42, %fd21;
	neg.f64 	%fd48, %fd47;
	fma.rn.f64 	%fd49, %fd42, %fd21, %fd48;
	fma.rn.f64 	%fd50, %fd42, %fd33, %fd49;
	fma.rn.f64 	%fd51, %fd46, %fd21, %fd50;
	mul.rn.f64 	%fd52, %fd39, %fd47;
	neg.f64 	%fd53, %fd52;
	fma.rn.f64 	%fd54, %fd39, %fd47, %fd53;
	fma.rn.f64 	%fd55, %fd39, %fd51, %fd54;
	fma.rn.f64 	%fd56, %fd41, %fd47, %fd55;
	add.f64 	%fd57, %fd52, %fd56;
	sub.f64 	%fd58, %fd52, %fd57;
	add.f64 	%fd59, %fd56, %fd58;
	add.f64 	%fd60, %fd21, %fd57;
	sub.f64 	%fd61, %fd21, %fd60;
	add.f64 	%fd62, %fd57, %fd61;
	add.f64 	%fd63, %fd59, %fd62;
	add.f64 	%fd64, %fd33, %fd63;
	add.f64 	%fd65, %fd60, %fd64;
	sub.f64 	%fd66, %fd60, %fd65;
	add.f64 	%fd67, %fd64, %fd66;
	xor.b32  	%r25, %r45, -2147483648;
	mov.b32 	%r26, 1127219200;
	mov.b64 	%fd68, {%r25, %r26};
	mov.b32 	%r27, -2147483648;
	mov.b64 	%fd69, {%r27, %r26};
	sub.f64 	%fd70, %fd68, %fd69;
	fma.rn.f64 	%fd71, %fd70, 0d3FE62E42FEFA39EF, %fd65;
	fma.rn.f64 	%fd72, %fd70, 0dBFE62E42FEFA39EF, %fd71;
	sub.f64 	%fd73, %fd72, %fd65;
	sub.f64 	%fd74, %fd67, %fd73;
	fma.rn.f64 	%fd75, %fd70, 0d3C7ABC9E3B39803F, %fd74;
	add.f64 	%fd76, %fd71, %fd75;
	sub.f64 	%fd77, %fd71, %fd76;
	add.f64 	%fd78, %fd75, %fd77;
	{
	.reg .b32 %temp; 
	mov.b64 	{%temp, %r28}, %fd10;
	}
	{
	.reg .b32 %temp; 
	mov.b64 	{%r29, %temp}, %fd10;
	}
	shl.b32 	%r30, %r28, 1;
	setp.gt.u32 	%p3, %r30, -33554433;
	and.b32  	%r31, %r28, -15728641;
	selp.b32 	%r32, %r31, %r28, %p3;
	mov.b64 	%fd79, {%r29, %r32};
	mul.rn.f64 	%fd80, %fd76, %fd79;
	neg.f64 	%fd81, %fd80;
	fma.rn.f64 	%fd82, %fd76, %fd79, %fd81;
	fma.rn.f64 	%fd83, %fd78, %fd79, %fd82;
	add.f64 	%fd4, %fd80, %fd83;
	sub.f64 	%fd84, %fd80, %fd4;
	add.f64 	%fd5, %fd83, %fd84;
	fma.rn.f64 	%fd85, %fd4, 0d3FF71547652B82FE, 0d4338000000000000;
	{
	.reg .b32 %temp; 
	mov.b64 	{%r5, %temp}, %fd85;
	}
	mov.f64 	%fd86, 0dC338000000000000;
	add.rn.f64 	%fd87, %fd85, %fd86;
	fma.rn.f64 	%fd88, %fd87, 0dBFE62E42FEFA39EF, %fd4;
	fma.rn.f64 	%fd89, %fd87, 0dBC7ABC9E3B39803F, %fd88;
	fma.rn.f64 	%fd90, %fd89, 0d3E5ADE1569CE2BDF, 0d3E928AF3FCA213EA;
	fma.rn.f64 	%fd91, %fd90, %fd89, 0d3EC71DEE62401315;
	fma.rn.f64 	%fd92, %fd91, %fd89, 0d3EFA01997C89EB71;
	fma.rn.f64 	%fd93, %fd92, %fd89, 0d3F2A01A014761F65;
	fma.rn.f64 	%fd94, %fd93, %fd89, 0d3F56C16C1852B7AF;
	fma.rn.f64 	%fd95, %fd94, %fd89, 0d3F81111111122322;
	fma.rn.f64 	%fd96, %fd95, %fd89, 0d3FA55555555502A1;
	fma.rn.f64 	%fd97, %fd96, %fd89, 0d3FC5555555555511;
	fma.rn.f64 	%fd98, %fd97, %fd89, 0d3FE000000000000B;
	fma.rn.f64 	%fd99, %fd98, %fd89, 0d3FF0000000000000;
	fma.rn.f64 	%fd100, %fd99, %fd89, 0d3FF0000000000000;
	{
	.reg .b32 %temp; 
	mov.b64 	{%r6, %temp}, %fd100;
	}
	{
	.reg .b32 %temp; 
	mov.b64 	{%temp, %r7}, %fd100;
	}
	shl.b32 	%r33, %r5, 20;
	add.s32 	%r34, %r33, %r7;
	mov.b64 	%fd108, {%r6, %r34};
	{
	.reg .b32 %temp; 
	mov.b64 	{%temp, %r35}, %fd4;
	}
	mov.b32 	%f2, %r35;
	abs.f32 	%f1, %f2;
	setp.lt.f32 	%p4, %f1, 0f4086232B;
	@%p4 bra 	$L__BB2_5;
	setp.lt.f64 	%p5, %fd4, 0d0000000000000000;
	add.f64 	%fd101, %fd4, 0d7FF0000000000000;
	selp.f64 	%fd108, 0d0000000000000000, %fd101, %p5;
	setp.geu.f32 	%p6, %f1, 0f40874800;
	@%p6 bra 	$L__BB2_5;
	shr.u32 	%r36, %r5, 31;
	add.s32 	%r37, %r5, %r36;
	shr.s32 	%r38, %r37, 1;
	shl.b32 	%r39, %r38, 20;
	add.s32 	%r40, %r7, %r39;
	mov.b64 	%fd102, {%r6, %r40};
	sub.s32 	%r41, %r5, %r38;
	shl.b32 	%r42, %r41, 20;
	add.s32 	%r43, %r42, 1072693248;
	mov.b32 	%r44, 0;
	mov.b64 	%fd103, {%r44, %r43};
	mul.f64 	%fd108, %fd103, %fd102;
$L__BB2_5:
	abs.f64 	%fd104, %fd108;
	setp.eq.f64 	%p7, %fd104, 0d7FF0000000000000;
	fma.rn.f64 	%fd105, %fd108, %fd5, %fd108;
	selp.f64 	%fd106, %fd108, %fd105, %p7;
	st.param.f64 	[func_retval0], %fd106;
	ret;

}


// ===== COMPILED SASS (sm_100) =====

	.target	sm_100

	.elftype	@"ET_EXEC"


//--------------------- .note.nv.tkinfo           --------------------------
	.section	.note.nv.tkinfo,"",@"SHT_NOTE"
	.sectionflags	@"SHF_NOTE_NV_TKINFO"
	.tkinfo
        /*0018*/ 	.word	0x00000002
        /*0030*/ 	.string	""
        /*0030*/ 	.string	"ptxas"
        /*0030*/ 	.string	"Cuda compilation tools, release 13.0, V13.0.88"
        /*0030*/ 	.string	"Build cuda_13.0.r13.0/compiler.36424714_0"
        /*0030*/ 	.string	"-arch sm_100 -m 64 "



//--------------------- .note.nv.cuinfo           --------------------------
	.section	.note.nv.cuinfo,"",@"SHT_NOTE"
	.sectionflags	@"SHF_NOTE_NV_CUINFO"
        /*0018*/ 	.short	0x0002
        /*001a*/ 	.short	0x0064
        /*001c*/ 	.short	0x0082
	.zero		2


//--------------------- .nv.info                  --------------------------
	.section	.nv.info,"",@"SHT_CUDA_INFO"
	.align	4


	//----- nvinfo : EIATTR_REGCOUNT
	.align		4
        /*0000*/ 	.byte	0x04, 0x2f
        /*0002*/ 	.short	(.L_10 - .L_9)
	.align		4
.L_9:
        /*0004*/ 	.word	index@(_Z27monteCarloIntegrationKernelPdddijS_)
        /*0008*/ 	.word	0x00000027


	//----- nvinfo : EIATTR_FRAME_SIZE
	.align		4
.L_10:
        /*000c*/ 	.byte	0x04, 0x11
        /*000e*/ 	.short	(.L_12 - .L_11)
	.align		4
.L_11:
        /*0010*/ 	.word	index@($_Z27monteCarloIntegrationKernelPdddijS_$__internal_accurate_pow)
        /*0014*/ 	.word	0x00000030


	//----- nvinfo : EIATTR_FRAME_SIZE
	.align		4
.L_12:
        /*0018*/ 	.byte	0x04, 0x11
        /*001a*/ 	.short	(.L_14 - .L_13)
	.align		4
.L_13:
        /*001c*/ 	.word	index@(_Z27monteCarloIntegrationKernelPdddijS_)
        /*0020*/ 	.word	0x00000030


	//----- nvinfo : EIATTR_REGCOUNT
	.align		4
.L_14:
        /*0024*/ 	.byte	0x04, 0x2f
        /*0026*/ 	.short	(.L_16 - .L_15)
	.align		4
.L_15:
        /*0028*/ 	.word	index@(_Z24performSimulationsKernelPddddiij)
        /*002c*/ 	.word	0x0000001f


	//----- nvinfo : EIATTR_FRAME_SIZE
	.align		4
.L_16:
        /*0030*/ 	.byte	0x04, 0x11
        /*0032*/ 	.short	(.L_18 - .L_17)
	.align		4
.L_17:
        /*0034*/ 	.word	index@($__internal_0_$__cuda_sm20_sqrt_rn_f32_slowpath)
        /*0038*/ 	.word	0x00000030


	//----- nvinfo : EIATTR_FRAME_SIZE
	.align		4
.L_18:
        /*003c*/ 	.byte	0x04, 0x11
        /*003e*/ 	.short	(.L_20 - .L_19)
	.align		4
.L_19:
        /*0040*/ 	.word	index@(_Z24performSimulationsKernelPddddiij)
        /*0044*/ 	.word	0x00000030


	//----- nvinfo : EIATTR_MIN_STACK_SIZE
	.align		4
.L_20:
        /*0048*/ 	.byte	0x04, 0x12
        /*004a*/ 	.short	(.L_22 - .L_21)
	.align		4
.L_21:
        /*004c*/ 	.word	index@(_Z24performSimulationsKernelPddddiij)
        /*0050*/ 	.word	0x00000030


	//----- nvinfo : EIATTR_MIN_STACK_SIZE
	.align		4
.L_22:
        /*0054*/ 	.byte	0x04, 0x12
        /*0056*/ 	.short	(.L_24 - .L_23)
	.align		4
.L_23:
        /*0058*/ 	.word	index@(_Z27monteCarloIntegrationKernelPdddijS_)
        /*005c*/ 	.word	0x00000030
.L_24:


//--------------------- .nv.compat                --------------------------
	.section	.nv.compat,"",@"SHT_CUDA_COMPAT_INFO"
	.align	4
        /*0000*/ 	.byte	0x02, 0x09, 0x00, 0x00, 0x02, 0x02, 0x01, 0x00, 0x02, 0x05, 0x05, 0x00, 0x03, 0x07, 0x01, 0x01
        /*0010*/ 	.byte	0x02, 0x03, 0x00, 0x00, 0x02, 0x06, 0x01, 0x00, 0x04, 0x0b, 0x08, 0x00, 0x01, 0x00, 0x00, 0x00
        /*0020*/ 	.byte	0x00, 0x00, 0x00, 0x00


//--------------------- .nv.info._Z24performSimulationsKernelPddddiij --------------------------
	.section	.nv.info._Z24performSimulationsKernelPddddiij,"",@"SHT_CUDA_INFO"
	.sectionflags	@""
	.align	4


	//----- nvinfo : EIATTR_CUDA_API_VERSION
	.align		4
        /*0000*/ 	.byte	0x04, 0x37
        /*0002*/ 	.short	(.L_26 - .L_25)
.L_25:
        /*0004*/ 	.word	0x00000082


	//----- nvinfo : EIATTR_KPARAM_INFO
	.align		4
.L_26:
        /*0008*/ 	.byte	0x04, 0x17
        /*000a*/ 	.short	(.L_28 - .L_27)
.L_27:
        /*000c*/ 	.word	0x00000000
        /*0010*/ 	.short	0x0006
        /*0012*/ 	.short	0x0028
        /*0014*/ 	.byte	0x00, 0xf0, 0x11, 0x00


	//----- nvinfo : EIATTR_KPARAM_INFO
	.align		4
.L_28:
        /*0018*/ 	.byte	0x04, 0x17
        /*001a*/ 	.short	(.L_30 - .L_29)
.L_29:
        /*001c*/ 	.word	0x00000000
        /*0020*/ 	.short	0x0005
        /*0022*/ 	.short	0x0024
        /*0024*/ 	.byte	0x00, 0xf0, 0x11, 0x00


	//----- nvinfo : EIATTR_KPARAM_INFO
	.align		4
.L_30:
        /*0028*/ 	.byte	0x04, 0x17
        /*002a*/ 	.short	(.L_32 - .L_31)
.L_31:
        /*002c*/ 	.word	0x00000000
        /*0030*/ 	.short	0x0004
        /*0032*/ 	.short	0x0020
        /*0034*/ 	.byte	0x00, 0xf0, 0x11, 0x00


	//----- nvinfo : EIATTR_KPARAM_INFO
	.align		4
.L_32:
        /*0038*/ 	.byte	0x04, 0x17
        /*003a*/ 	.short	(.L_34 - .L_33)
.L_33:
        /*003c*/ 	.word	0x00000000
        /*0040*/ 	.short	0x0003
        /*0042*/ 	.short	0x0018
        /*0044*/ 	.byte	0x00, 0xf0, 0x21, 0x00


	//----- nvinfo : EIATTR_KPARAM_INFO
	.align		4
.L_34:
        /*0048*/ 	.byte	0x04, 0x17
        /*004a*/ 	.short	(.L_36 - .L_35)
.L_35:
        /*004c*/ 	.word	0x00000000
        /*0050*/ 	.short	0x0002
        /*0052*/ 	.short	0x0010
        /*0054*/ 	.byte	0x00, 0xf0, 0x21, 0x00


	//----- nvinfo : EIATTR_KPARAM_INFO
	.align		4
.L_36:
        /*0058*/ 	.byte	0x04, 0x17
        /*005a*/ 	.short	(.L_38 - .L_37)
.L_37:
        /*005c*/ 	.word	0x00000000
        /*0060*/ 	.short	0x0001
        /*0062*/ 	.short	0x0008
        /*0064*/ 	.byte	0x00, 0xf0, 0x21, 0x00


	//----- nvinfo : EIATTR_KPARAM_INFO
	.align		4
.L_38:
        /*0068*/ 	.byte	0x04, 0x17
        /*006a*/ 	.short	(.L_40 - .L_39)
.L_39:
        /*006c*/ 	.word	0x00000000
        /*0070*/ 	.short	0x0000
        /*0072*/ 	.short	0x0000
        /*0074*/ 	.byte	0x00, 0xf5, 0x21, 0x00


	//----- nvinfo : EIATTR_SPARSE_MMA_MASK
	.align		4
.L_40:
        /*0078*/ 	.byte	0x03, 0x50
        /*007a*/ 	.short	0x0000


	//----- nvinfo : EIATTR_MAXREG_COUNT
	.align		4
        /*007c*/ 	.byte	0x03, 0x1b
        /*007e*/ 	.short	0x00ff


	//----- nvinfo : EIATTR_MERCURY_ISA_VERSION
	.align		4
        /*0080*/ 	.byte	0x03, 0x5f
        /*0082*/ 	.short	0x0101


	//----- nvinfo : EIATTR_VRC_CTA_INIT_COUNT
	.align		4
        /*0084*/ 	.byte	0x02, 0x4a
	.zero		1
	.zero		1


	//----- nvinfo : EIATTR_EXIT_INSTR_OFFSETS
	.align		4
        /*0088*/ 	.byte	0x04, 0x1c
        /*008a*/ 	.short	(.L_42 - .L_41)


	//   ....[0]....
.L_41:
        /*008c*/ 	.word	0x000026f0


	//   ....[1]....
        /*0090*/ 	.word	0x000027b0


	//   ....[2]....
        /*0094*/ 	.word	0x00003940


	//----- nvinfo : EIATTR_CRS_STACK_SIZE
	.align		4
.L_42:
        /*0098*/ 	.byte	0x04, 0x1e
        /*009a*/ 	.short	(.L_44 - .L_43)
.L_43:
        /*009c*/ 	.word	0x00000000


	//----- nvinfo : EIATTR_CBANK_PARAM_SIZE
	.align		4
.L_44:
        /*00a0*/ 	.byte	0x03, 0x19
        /*00a2*/ 	.short	0x002c


	//----- nvinfo : EIATTR_PARAM_CBANK
	.align		4
        /*00a4*/ 	.byte	0x04, 0x0a
        /*00a6*/ 	.short	(.L_46 - .L_45)
	.align		4
.L_45:
        /*00a8*/ 	.word	index@(.nv.constant0._Z24performSimulationsKernelPddddiij)
        /*00ac*/ 	.short	0x0380
        /*00ae*/ 	.short	0x002c


	//----- nvinfo : EIATTR_SW_WAR
	.align		4
.L_46:
        /*00b0*/ 	.byte	0x04, 0x36
        /*00b2*/ 	.short	(.L_48 - .L_47)
.L_47:
        /*00b4*/ 	.word	0x00000008
.L_48:


//--------------------- .nv.info._Z27monteCarloIntegrationKernelPdddijS_ --------------------------
	.section	.nv.info._Z27monteCarloIntegrationKernelPdddijS_,"",@"SHT_CUDA_INFO"
	.sectionflags	@""
	.align	4


	//----- nvinfo : EIATTR_CUDA_API_VERSION
	.align		4
        /*0000*/ 	.byte	0x04, 0x37
        /*0002*/ 	.short	(.L_50 - .L_49)
.L_49:
        /*0004*/ 	.word	0x00000082


	//----- nvinfo : EIATTR_KPARAM_INFO
	.align		4
.L_50:
        /*0008*/ 	.byte	0x04, 0x17
        /*000a*/ 	.short	(.L_52 - .L_51)
.L_51:
        /*000c*/ 	.word	0x00000000
        /*0010*/ 	.short	0x0005
        /*0012*/ 	.short	0x0020
        /*0014*/ 	.byte	0x00, 0xf5, 0x21, 0x00


	//----- nvinfo : EIATTR_KPARAM_INFO
	.align		4
.L_52:
        /*0018*/ 	.byte	0x04, 0x17
        /*001a*/ 	.short	(.L_54 - .L_53)
.L_53:
        /*001c*/ 	.word	0x00000000
        /*0020*/ 	.short	0x0004
        /*0022*/ 	.short	0x001c
        /*0024*/ 	.byte	0x00, 0xf0, 0x11, 0x00


	//----- nvinfo : EIATTR_KPARAM_INFO
	.align		4
.L_54:
        /*0028*/ 	.byte	0x04, 0x17
        /*002a*/ 	.short	(.L_56 - .L_55)
.L_55:
        /*002c*/ 	.word	0x00000000
        /*0030*/ 	.short	0x0003
        /*0032*/ 	.short	0x0018
        /*0034*/ 	.byte	0x00, 0xf0, 0x11, 0x00


	//----- nvinfo : EIATTR_KPARAM_INFO
	.align		4
.L_56:
        /*0038*/ 	.byte	0x04, 0x17
        /*003a*/ 	.short	(.L_58 - .L_57)
.L_57:
        /*003c*/ 	.word	0x00000000
        /*0040*/ 	.short	0x0002
        /*0042*/ 	.short	0x0010
        /*0044*/ 	.byte	0x00, 0xf0, 0x21, 0x00


	//----- nvinfo : EIATTR_KPARAM_INFO
	.align		4
.L_58:
        /*0048*/ 	.byte	0x04, 0x17
        /*004a*/ 	.short	(.L_60 - .L_59)
.L_59:
        /*004c*/ 	.word	0x00000000
        /*0050*/ 	.short	0x0001
        /*0052*/ 	.short	0x0008
        /*0054*/ 	.byte	0x00, 0xf0, 0x21, 0x00


	//----- nvinfo : EIATTR_KPARAM_INFO
	.align		4
.L_60:
        /*0058*/ 	.byte	0x04, 0x17
        /*005a*/ 	.short	(.L_62 - .L_61)
.L_61:
        /*005c*/ 	.word	0x00000000
        /*0060*/ 	.short	0x0000
        /*0062*/ 	.short	0x0000
        /*0064*/ 	.byte	0x00, 0xf5, 0x21, 0x00


	//----- nvinfo : EIATTR_SPARSE_MMA_MASK
	.align		4
.L_62:
        /*0068*/ 	.byte	0x03, 0x50
        /*006a*/ 	.short	0x0000


	//----- nvinfo : EIATTR_MAXREG_COUNT
	.align		4
        /*006c*/ 	.byte	0x03, 0x1b
        /*006e*/ 	.short	0x00ff


	//----- nvinfo : EIATTR_NUM_BARRIERS
	.align		4
        /*0070*/ 	.byte	0x02, 0x4c
        /*0072*/ 	.byte	0x01
	.zero		1


	//----- nvinfo : EIATTR_MERCURY_ISA_VERSION
	.align		4
        /*0074*/ 	.byte	0x03, 0x5f
        /*0076*/ 	.short	0x0101


	//----- nvinfo : EIATTR_VRC_CTA_INIT_COUNT
	.align		4
        /*0078*/ 	.byte	0x02, 0x4a
	.zero		1
	.zero		1


	//----- nvinfo : EIATTR_EXIT_INSTR_OFFSETS
	.align		4
        /*007c*/ 	.byte	0x04, 0x1c
        /*007e*/ 	.short	(.L_64 - .L_63)


	//   ....[0]....
.L_63:
        /*0080*/ 	.word	0x00002b30


	//   ....[1]....
        /*0084*/ 	.word	0x00003220


	//----- nvinfo : EIATTR_CRS_STACK_SIZE
	.align		4
.L_64:
        /*0088*/ 	.byte	0x04, 0x1e
        /*008a*/ 	.short	(.L_66 - .L_65)
.L_65:
        /*008c*/ 	.word	0x00000000


	//----- nvinfo : EIATTR_CBANK_PARAM_SIZE
	.align		4
.L_66:
        /*0090*/ 	.byte	0x03, 0x19
        /*0092*/ 	.short	0x0028


	//----- nvinfo : EIATTR_PARAM_CBANK
	.align		4
        /*0094*/ 	.byte	0x04, 0x0a
        /*0096*/ 	.short	(.L_68 - .L_67)
	.align		4
.L_67:
        /*0098*/ 	.word	index@(.nv.constant0._Z27monteCarloIntegrationKernelPdddijS_)
        /*009c*/ 	.short	0x0380
        /*009e*/ 	.short	0x0028


	//----- nvinfo : EIATTR_SW_WAR
	.align		4
.L_68:
        /*00a0*/ 	.byte	0x04, 0x36
        /*00a2*/ 	.short	(.L_70 - .L_69)
.L_69:
        /*00a4*/ 	.word	0x00000008
.L_70:


//--------------------- .nv.callgraph             --------------------------
	.section	.nv.callgraph,"",@"SHT_CUDA_CALLGRAPH"
	.align	4
	.sectionentsize	8
	.align		4
        /*0000*/ 	.word	0x00000000
	.align		4
        /*0004*/ 	.word	0xffffffff
	.align		4
        /*0008*/ 	.word	0x00000000
	.align		4
        /*000c*/ 	.word	0xfffffffe
	.align		4
        /*0010*/ 	.word	0x00000000
	.align		4
        /*0014*/ 	.word	0xfffffffd
	.align		4
        /*0018*/ 	.word	0x00000000
	.align		4
        /*001c*/ 	.word	0xfffffffc


//--------------------- .nv.constant4             --------------------------
	.section	.nv.constant4,"a",@progbits
	.align	8
	.align		8
.nv.constant4:
        /*0000*/ 	.dword	precalc_xorwow_matrix
	.align		8
        /*0008*/ 	.dword	precalc_xorwow_offset_matrix
	.align		8
        /*0010*/ 	.dword	mrg32k3aM1
	.align		8
        /*0018*/ 	.dword	mrg32k3aM2
	.align		8
        /*0020*/ 	.dword	mrg32k3aM1SubSeq
	.align		8
        /*0028*/ 	.dword	mrg32k3aM2SubSeq
	.align		8
        /*0030*/ 	.dword	mrg32k3aM1Seq
	.align		8
        /*0038*/ 	.dword	mrg32k3aM2Seq


//--------------------- .nv.constant3             --------------------------
	.section	.nv.constant3,"a",@progbits
	.align	8
.nv.constant3:
	.type		__cr_lgamma_table,@object
	.size		__cr_lgamma_table,(.L_8 - __cr_lgamma_table)
__cr_lgamma_table:
        /*0000*/ 	.byte	0x00, 0x00, 0x00, 0x00, 0x00, 0x00, 0x00, 0x00, 0x00, 0x00, 0x00, 0x00, 0x00, 0x00, 0x00, 0x00
        /*0010*/ 	.byte	0xef, 0x39, 0xfa, 0xfe, 0x42, 0x2e, 0xe6, 0x3f, 0x02, 0x20, 0x2a, 0xfa, 0x0b, 0xab, 0xfc, 0x3f
        /*0020*/ 	.byte	0xf9, 0x2c, 0x92, 0x7c, 0xa7, 0x6c, 0x09, 0x40, 0xc9, 0x79, 0x44, 0x3c, 0x64, 0x26, 0x13, 0x40
        /*0030*/ 	.byte	0xca, 0x01, 0xcf, 0x3a, 0x27, 0x51, 0x1a, 0x40, 0x30, 0xcc, 0x2d, 0xf3, 0xe1, 0x0c, 0x21, 0x40
        /*0040*/ 	.byte	0x0d, 0xb7, 0xfc, 0x82, 0x8e, 0x35, 0x25, 0x40
.L_8:


//--------------------- .text._Z24performSimulationsKernelPddddiij --------------------------
	.section	.text._Z24performSimulationsKernelPddddiij,"ax",@progbits
	.align	128
        .global         _Z24performSimulationsKernelPddddiij
        .type           _Z24performSimulationsKernelPddddiij,@function
        .size           _Z24performSimulationsKernelPddddiij,(.L_x_59 - _Z24performSimulationsKernelPddddiij)
        .other          _Z24performSimulationsKernelPddddiij,@"STO_CUDA_ENTRY STV_DEFAULT"
_Z24performSimulationsKernelPddddiij:
.text._Z24performSimulationsKernelPddddiij:
[----:B------:R-:W0:Y:S08]  /*0000*/  LDC R1, c[0x0][0x37c] ;  /* 0x0000df00ff017b82 */ /* 0x000e300000000800 */
[----:B------:R-:W1:Y:S01]  /*0010*/  LDC R0, c[0x0][0x3a8] ;  /* 0x0000ea00ff007b82 */ /* 0x000e620000000800 */
[----:B------:R-:W2:Y:S01]  /*0020*/  S2R R4, SR_TID.X ;  /* 0x0000000000047919 */ /* 0x000ea20000002100 */
[----:B0-----:R-:W-:Y:S01]  /*0030*/  VIADD R1, R1, 0xffffffd0 ;  /* 0xffffffd001017836 */ /* 0x001fe20000000000 */
[----:B------:R-:W0:Y:S01]  /*0040*/  LDCU.64 UR6, c[0x0][0x358] ;  /* 0x00006b00ff0677ac */ /* 0x000e220008000a00 */
[----:B------:R-:W-:Y:S01]  /*0050*/  IMAD.MOV.U32 R11, RZ, RZ, -0x75bd8fc ;  /* 0xf8a42704ff0b7424 */ /* 0x000fe200078e00ff */
[----:B------:R-:W-:Y:S01]  /*0060*/  BSSY.RECONVERGENT B0, `(.L_x_0) ;  /* 0x0000266000007945 */ /* 0x000fe20003800200 */
[----:B------:R-:W-:-:S02]  /*0070*/  IMAD.MOV.U32 R8, RZ, RZ, -0x23270784 ;  /* 0xdcd8f87cff087424 */ /* 0x000fc400078e00ff */
[----:B------:R-:W2:Y:S01]  /*0080*/  S2UR UR4, SR_CTAID.X ;  /* 0x00000000000479c3 */ /* 0x000ea20000002500 */
[----:B------:R-:W-:-:S07]  /*0090*/  IMAD.MOV.U32 R7, RZ, RZ, -0x75bd8fc ;  /* 0xf8a42704ff077424 */ /* 0x000fce00078e00ff */
[----:B------:R-:W2:Y:S01]  /*00a0*/  LDC R17, c[0x0][0x360] ;  /* 0x0000d800ff117b82 */ /* 0x000ea20000000800 */
[----:B-1----:R-:W-:-:S05]  /*00b0*/  LOP3.LUT R0, R0, 0xaad26b49, RZ, 0x3c, !PT ;  /* 0xaad26b4900007812 */ /* 0x002fca00078e3cff */
[----:B------:R-:W-:-:S04]  /*00c0*/  IMAD R0, R0, 0x4182bed5, RZ ;  /* 0x4182bed500007824 */ /* 0x000fc800078e02ff */
[C---:B------:R-:W-:Y:S01]  /*00d0*/  VIADD R5, R0.reuse, 0x583f19 ;  /* 0x00583f1900057836 */ /* 0x040fe20000000000 */
[C---:B------:R-:W-:Y:S01]  /*00e0*/  LOP3.LUT R6, R0.reuse, 0x159a55e5, RZ, 0x3c, !PT ;  /* 0x159a55e500067812 */ /* 0x040fe200078e3cff */
[C---:B------:R-:W-:Y:S02]  /*00f0*/  VIADD R2, R0.reuse, 0xd9f6dc18 ;  /* 0xd9f6dc1800027836 */ /* 0x040fe40000000000 */
[----:B------:R-:W-:Y:S02]  /*0100*/  IMAD.MOV.U32 R9, RZ, RZ, R5 ;  /* 0x000000ffff097224 */ /* 0x000fe400078e0005 */
[----:B------:R-:W-:Y:S02]  /*0110*/  IMAD.MOV.U32 R10, RZ, RZ, R6 ;  /* 0x000000ffff0a7224 */ /* 0x000fe400078e0006 */
[----:B------:R-:W-:Y:S01]  /*0120*/  VIADD R3, R0, 0x75bcd15 ;  /* 0x075bcd1500037836 */ /* 0x000fe20000000000 */
[----:B------:R1:W-:Y:S01]  /*0130*/  STL.64 [R1+0x10], R8 ;  /* 0x0000100801007387 */ /* 0x0003e20000100a00 */
[----:B--2---:R-:W-:-:S02]  /*0140*/  IMAD R0, R17, UR4, R4 ;  /* 0x0000000411007c24 */ /* 0x004fc4000f8e0204 */
[----:B------:R-:W-:Y:S01]  /*0150*/  IMAD.MOV.U32 R4, RZ, RZ, -0x23270784 ;  /* 0xdcd8f87cff047424 */ /* 0x000fe200078e00ff */
[----:B------:R1:W-:Y:S02]  /*0160*/  STL.64 [R1+0x8], R10 ;  /* 0x0000080a01007387 */ /* 0x0003e40000100a00 */
[----:B------:R-:W-:Y:S02]  /*0170*/  ISETP.NE.AND P0, PT, R0, RZ, PT ;  /* 0x000000ff0000720c */ /* 0x000fe40003f05270 */
[----:B------:R1:W-:Y:S11]  /*0180*/  STL.64 [R1], R2 ;  /* 0x0000000201007387 */ /* 0x0003f60000100a00 */
[----:B0-----:R-:W-:Y:S05]  /*0190*/  @!P0 BRA `(.L_x_1) ;  /* 0x0000002400488947 */ /* 0x001fea0003800000 */
[--C-:B------:R-:W-:Y:S01]  /*01a0*/  SHF.R.S32.HI R12, RZ, 0x1f, R0.reuse ;  /* 0x0000001fff0c7819 */ /* 0x100fe20000011400 */
[----:B------:R-:W-:Y:S02]  /*01b0*/  IMAD.MOV.U32 R13, RZ, RZ, R0 ;  /* 0x000000ffff0d7224 */ /* 0x000fe400078e0000 */
[----:B------:R-:W-:Y:S02]  /*01c0*/  IMAD.MOV.U32 R14, RZ, RZ, RZ ;  /* 0x000000ffff0e7224 */ /* 0x000fe400078e00ff */
[----:B------:R-:W-:Y:S02]  /*01d0*/  IMAD.MOV.U32 R7, RZ, RZ, -0x75bd8fc ;  /* 0xf8a42704ff077424 */ /* 0x000fe400078e00ff */
[----:B------:R-:W-:-:S07]  /*01e0*/  IMAD.MOV.U32 R4, RZ, RZ, -0x23270784 ;  /* 0xdcd8f87cff047424 */ /* 0x000fce00078e00ff */
.L_x_10:
[----:B------:R-:W-:Y:S01]  /*01f0*/  LOP3.LUT P0, RZ, R13, 0x3, RZ, 0xc0, !PT ;  /* 0x000000030dff7812 */ /* 0x000fe2000780c0ff */
[----:B------:R-:W-:-:S12]  /*0200*/  BSSY.RECONVERGENT B1, `(.L_x_2) ;  /* 0x0000245000017945 */ /* 0x000fd80003800200 */
[----:B0-----:R-:W-:Y:S05]  /*0210*/  @!P0 BRA `(.L_x_3) ;  /* 0x00000024000c8947 */ /* 0x001fea0003800000 */
[----:B-1----:R-:W0:Y:S01]  /*0220*/  LDC.64 R10, c[0x4][RZ] ;  /* 0x01000000ff0a7b82 */ /* 0x002e220000000a00 */
[----:B------:R-:W-:Y:S01]  /*0230*/  IMAD.MOV.U32 R16, RZ, RZ, RZ ;  /* 0x000000ffff107224 */ /* 0x000fe200078e00ff */
[----:B------:R-:W-:Y:S02]  /*0240*/  CS2R R4, SRZ ;  /* 0x0000000000047805 */ /* 0x000fe4000001ff00 */
[----:B------:R-:W-:Y:S01]  /*0250*/  CS2R R6, SRZ ;  /* 0x0000000000067805 */ /* 0x000fe2000001ff00 */
[----:B------:R-:W-:Y:S02]  /*0260*/  IMAD.MOV.U32 R3, RZ, RZ, RZ ;  /* 0x000000ffff037224 */ /* 0x000fe400078e00ff */
[----:B0-----:R-:W-:-:S07]  /*0270*/  IMAD.WIDE.U32 R10, R14, 0xc80, R10 ;  /* 0x00000c800e0a7825 */ /* 0x001fce00078e000a */
.L_x_5:
[----:B------:R-:W-:-:S06]  /*0280*/  IMAD R15, R16, 0x4, R1 ;  /* 0x00000004100f7824 */ /* 0x000fcc00078e0201 */
[----:B------:R-:W5:Y:S01]  /*0290*/  LDL R15, [R15+0x4] ;  /* 0x000004000f0f7983 */ /* 0x000f620000100800 */
[----:B------:R-:W-:Y:S01]  /*02a0*/  IMAD.SHL.U32 R18, R16, 0x20, RZ ;  /* 0x0000002010127824 */ /* 0x000fe200078e00ff */
[----:B------:R-:W-:-:S06]  /*02b0*/  UMOV UR4, URZ ;  /* 0x000000ff00047c82 */ /* 0x000fcc0008000000 */
.L_x_4:
[----:B-----5:R-:W-:Y:S01]  /*02c0*/  SHF.R.U32.HI R23, RZ, UR4, R15 ;  /* 0x00000004ff177c19 */ /* 0x020fe2000801160f */
[----:B------:R-:W-:-:S03]  /*02d0*/  VIADD R8, R18, UR4 ;  /* 0x0000000412087c36 */ /* 0x000fc60008000000 */
[----:B------:R-:W-:-:S04]  /*02e0*/  LOP3.LUT R9, R23, 0x1, RZ, 0xc0, !PT ;  /* 0x0000000117097812 */ /* 0x000fc800078ec0ff */
[----:B------:R-:W-:Y:S01]  /*02f0*/  ISETP.NE.U32.AND P0, PT, R9, 0x1, PT ;  /* 0x000000010900780c */ /* 0x000fe20003f05070 */
[----:B------:R-:W-:-:S03]  /*0300*/  IMAD R9, R8, 0x5, RZ ;  /* 0x0000000508097824 */ /* 0x000fc600078e02ff */
[----:B------:R-:W-:Y:S01]  /*0310*/  R2P PR, R23, 0x7e ;  /* 0x0000007e17007804 */ /* 0x000fe20000000000 */
[----:B------:R-:W-:-:S08]  /*0320*/  IMAD.WIDE.U32 R8, R9, 0x4, R10 ;  /* 0x0000000409087825 */ /* 0x000fd000078e000a */
[----:B------:R-:W2:Y:S04]  /*0330*/  @!P0 LDG.E R20, desc[UR6][R8.64+0x10] ;  /* 0x0000100608148981 */ /* 0x000ea8000c1e1900 */
[----:B------:R-:W3:Y:S04]  /*0340*/  @P1 LDG.E R22, desc[UR6][R8.64+0x24] ;  /* 0x0000240608161981 */ /* 0x000ee8000c1e1900 */
[----:B------:R-:W4:Y:S04]  /*0350*/  @P2 LDG.E R24, desc[UR6][R8.64+0x38] ;  /* 0x0000380608182981 */ /* 0x000f28000c1e1900 */
[----:B------:R-:W4:Y:S04]  /*0360*/  @P3 LDG.E R26, desc[UR6][R8.64+0x4c] ;  /* 0x00004c06081a3981 */ /* 0x000f28000c1e1900 */
[----:B------:R-:W4:Y:S04]  /*0370*/  @!P0 LDG.E R19, desc[UR6][R8.64+0x4] ;  /* 0x0000040608138981 */ /* 0x000f28000c1e1900 */
[----:B------:R-:W4:Y:S04]  /*0380*/  @!P0 LDG.E R21, desc[UR6][R8.64+0xc] ;  /* 0x00000c0608158981 */ /* 0x000f28000c1e1900 */
[----:B------:R-:W4:Y:S01]  /*0390*/  @P3 LDG.E R25, desc[UR6][R8.64+0x40] ;  /* 0x0000400608193981 */ /* 0x000f22000c1e1900 */
[----:B--2---:R-:W-:-:S03]  /*03a0*/  @!P0 LOP3.LUT R5, R5, R20, RZ, 0x3c, !PT ;  /* 0x0000001405058212 */ /* 0x004fc600078e3cff */
[----:B------:R-:W2:Y:S01]  /*03b0*/  @!P0 LDG.E R20, desc[UR6][R8.64] ;  /* 0x0000000608148981 */ /* 0x000ea2000c1e1900 */
[----:B---3--:R-:W-:-:S03]  /*03c0*/  @P1 LOP3.LUT R5, R5, R22, RZ, 0x3c, !PT ;  /* 0x0000001605051212 */ /* 0x008fc600078e3cff */
[----:B------:R-:W3:Y:S01]  /*03d0*/  @!P0 LDG.E R22, desc[UR6][R8.64+0x8] ;  /* 0x0000080608168981 */ /* 0x000ee2000c1e1900 */
[----:B----4-:R-:W-:-:S03]  /*03e0*/  @P2 LOP3.LUT R5, R5, R24, RZ, 0x3c, !PT ;  /* 0x0000001805052212 */ /* 0x010fc600078e3cff */
[----:B------:R-:W4:Y:S01]  /*03f0*/  @P4 LDG.E R24, desc[UR6][R8.64+0x60] ;  /* 0x0000600608184981 */ /* 0x000f22000c1e1900 */
[----:B------:R-:W-:-:S03]  /*0400*/  @P3 LOP3.LUT R5, R5, R26, RZ, 0x3c, !PT ;  /* 0x0000001a05053212 */ /* 0x000fc600078e3cff */
[----:B------:R-:W4:Y:S01]  /*0410*/  @P5 LDG.E R26, desc[UR6][R8.64+0x74] ;  /* 0x00007406081a5981 */ /* 0x000f22000c1e1900 */
[----:B------:R-:W-:-:S03]  /*0420*/  @!P0 LOP3.LUT R6, R6, R19, RZ, 0x3c, !PT ;  /* 0x0000001306068212 */ /* 0x000fc600078e3cff */
[----:B------:R-:W4:Y:S01]  /*0430*/  @P1 LDG.E R19, desc[UR6][R8.64+0x18] ;  /* 0x0000180608131981 */ /* 0x000f22000c1e1900 */
[----:B------:R-:W-:-:S03]  /*0440*/  @!P0 LOP3.LUT R4, R4, R21, RZ, 0x3c, !PT ;  /* 0x0000001504048212 */ /* 0x000fc600078e3cff */
[----:B------:R-:W4:Y:S01]  /*0450*/  @P1 LDG.E R21, desc[UR6][R8.64+0x20] ;  /* 0x0000200608151981 */ /* 0x000f22000c1e1900 */
[----:B--2---:R-:W-:-:S03]  /*0460*/  @!P0 LOP3.LUT R3, R3, R20, RZ, 0x3c, !PT ;  /* 0x0000001403038212 */ /* 0x004fc600078e3cff */
[----:B------:R-:W2:Y:S01]  /*0470*/  @P1 LDG.E R20, desc[UR6][R8.64+0x14] ;  /* 0x0000140608141981 */ /* 0x000ea2000c1e1900 */
[----:B---3--:R-:W-:-:S03]  /*0480*/  @!P0 LOP3.LUT R7, R7, R22, RZ, 0x3c, !PT ;  /* 0x0000001607078212 */ /* 0x008fc600078e3cff */
[----:B------:R-:W3:Y:S01]  /*0490*/  @P1 LDG.E R22, desc[UR6][R8.64+0x1c] ;  /* 0x00001c0608161981 */ /* 0x000ee2000c1e1900 */
[----:B----4-:R-:W-:-:S03]  /*04a0*/  @P4 LOP3.LUT R5, R5, R24, RZ, 0x3c, !PT ;  /* 0x0000001805054212 */ /* 0x010fc600078e3cff */
[----:B------:R-:W4:Y:S01]  /*04b0*/  @P2 LDG.E R24, desc[UR6][R8.64+0x28] ;  /* 0x0000280608182981 */ /* 0x000f22000c1e1900 */
[----:B------:R-:W-:-:S03]  /*04c0*/  @P1 LOP3.LUT R6, R6, R19, RZ, 0x3c, !PT ;  /* 0x0000001306061212 */ /* 0x000fc600078e3cff */
[----:B------:R-:W4:Y:S01]  /*04d0*/  @P2 LDG.E R19, desc[UR6][R8.64+0x2c] ;  /* 0x00002c0608132981 */ /* 0x000f22000c1e1900 */
[----:B------:R-:W-:-:S03]  /*04e0*/  @P1 LOP3.LUT R4, R4, R21, RZ, 0x3c, !PT ;  /* 0x0000001504041212 */ /* 0x000fc600078e3cff */
[----:B------:R-:W4:Y:S01]  /*04f0*/  @P2 LDG.E R21, desc[UR6][R8.64+0x34] ;  /* 0x0000340608152981 */ /* 0x000f22000c1e1900 */
[----:B--2---:R-:W-:-:S03]  /*0500*/  @P1 LOP3.LUT R3, R3, R20, RZ, 0x3c, !PT ;  /* 0x0000001403031212 */ /* 0x004fc600078e3cff */
[----:B------:R-:W2:Y:S01]  /*0510*/  @P2 LDG.E R20, desc[UR6][R8.64+0x30] ;  /* 0x0000300608142981 */ /* 0x000ea2000c1e1900 */
[----:B---3--:R-:W-:-:S03]  /*0520*/  @P1 LOP3.LUT R7, R7, R22, RZ, 0x3c, !PT ;  /* 0x0000001607071212 */ /* 0x008fc600078e3cff */
[----:B------:R-:W3:Y:S01]  /*0530*/  @P3 LDG.E R22, desc[UR6][R8.64+0x3c] ;  /* 0x00003c0608163981 */ /* 0x000ee2000c1e1900 */
[----:B----4-:R-:W-:-:S03]  /*0540*/  @P2 LOP3.LUT R3, R3, R24, RZ, 0x3c, !PT ;  /* 0x0000001803032212 */ /* 0x010fc600078e3cff */
[----:B------:R-:W4:Y:S01]  /*0550*/  @P3 LDG.E R24, desc[UR6][R8.64+0x44] ;  /* 0x0000440608183981 */ /* 0x000f22000c1e1900 */
[----:B------:R-:W-:-:S03]  /*0560*/  @P2 LOP3.LUT R6, R6, R19, RZ, 0x3c, !PT ;  /* 0x0000001306062212 */ /* 0x000fc600078e3cff */
[----:B------:R-:W4:Y:S01]  /*0570*/  @P3 LDG.E R19, desc[UR6][R8.64+0x48] ;  /* 0x0000480608133981 */ /* 0x000f22000c1e1900 */
[----:B------:R-:W-:Y:S02]  /*0580*/  @P2 LOP3.LUT R4, R4, R21, RZ, 0x3c, !PT ;  /* 0x0000001504042212 */ /* 0x000fe400078e3cff */
[----:B------:R-:W-:Y:S01]  /*0590*/  @P3 LOP3.LUT R6, R6, R25, RZ, 0x3c, !PT ;  /* 0x0000001906063212 */ /* 0x000fe200078e3cff */
[----:B------:R-:W4:Y:S04]  /*05a0*/  @P4 LDG.E R21, desc[UR6][R8.64+0x54] ;  /* 0x0000540608154981 */ /* 0x000f28000c1e1900 */
        /* <DEDUP_REMOVED lines=19> */
[----:B------:R-:W-:Y:S02]  /*06e0*/  LOP3.LUT P0, RZ, R23, 0x80, RZ, 0xc0, !PT ;  /* 0x0000008017ff7812 */ /* 0x000fe4000780c0ff */
[----:B------:R-:W-:Y:S02]  /*06f0*/  @P5 LOP3.LUT R5, R5, R26, RZ, 0x3c, !PT ;  /* 0x0000001a05055212 */ /* 0x000fe400078e3cff */
[----:B------:R-:W4:Y:S01]  /*0700*/  @P6 LDG.E R26, desc[UR6][R8.64+0x88] ;  /* 0x00008806081a6981 */ /* 0x000f22000c1e1900 */
[----:B------:R-:W-:-:S03]  /*0710*/  @P5 LOP3.LUT R6, R6, R19, RZ, 0x3c, !PT ;  /* 0x0000001306065212 */ /* 0x000fc600078e3cff */
[----:B------:R-:W4:Y:S01]  /*0720*/  @P6 LDG.E R19, desc[UR6][R8.64+0x84] ;  /* 0x0000840608136981 */ /* 0x000f22000c1e1900 */
[----:B------:R-:W-:-:S04]  /*0730*/  @P5 LOP3.LUT R4, R4, R21, RZ, 0x3c, !PT ;  /* 0x0000001504045212 */ /* 0x000fc800078e3cff */
        /* <DEDUP_REMOVED lines=9> */
[----:B------:R-:W-:Y:S02]  /*07d0*/  @P6 LOP3.LUT R5, R5, R26, RZ, 0x3c, !PT ;  /* 0x0000001a05056212 */ /* 0x000fe400078e3cff */
[----:B------:R-:W-:Y:S02]  /*07e0*/  @P6 LOP3.LUT R4, R4, R19, RZ, 0x3c, !PT ;  /* 0x0000001304046212 */ /* 0x000fe400078e3cff */
[----:B------:R-:W-:Y:S02]  /*07f0*/  @P0 LOP3.LUT R6, R6, R21, RZ, 0x3c, !PT ;  /* 0x0000001506060212 */ /* 0x000fe400078e3cff */
[----:B------:R-:W-:Y:S02]  /*0800*/  @P0 LOP3.LUT R4, R4, R25, RZ, 0x3c, !PT ;  /* 0x0000001904040212 */ /* 0x000fe400078e3cff */
[----:B--2---:R-:W-:Y:S02]  /*0810*/  @P0 LOP3.LUT R3, R3, R20, RZ, 0x3c, !PT ;  /* 0x0000001403030212 */ /* 0x004fe400078e3cff */
[----:B---3--:R-:W-:-:S02]  /*0820*/  @P0 LOP3.LUT R7, R7, R22, RZ, 0x3c, !PT ;  /* 0x0000001607070212 */ /* 0x008fc400078e3cff */
[----:B----4-:R-:W-:Y:S02]  /*0830*/  @P0 LOP3.LUT R5, R5, R24, RZ, 0x3c, !PT ;  /* 0x0000001805050212 */ /* 0x010fe400078e3cff */
[----:B------:R-:W-:-:S13]  /*0840*/  R2P PR, R23.B1, 0x7f ;  /* 0x0000007f17007804 */ /* 0x000fda0000001000 */
[----:B------:R-:W2:Y:S04]  /*0850*/  @P0 LDG.E R22, desc[UR6][R8.64+0xa0] ;  /* 0x0000a00608160981 */ /* 0x000ea8000c1e1900 */
[----:B------:R-:W3:Y:S04]  /*0860*/  @P0 LDG.E R19, desc[UR6][R8.64+0xa4] ;  /* 0x0000a40608130981 */ /* 0x000ee8000c1e1900 */
[----:B------:R-:W4:Y:S04]  /*0870*/  @P0 LDG.E R21, desc[UR6][R8.64+0xac] ;  /* 0x0000ac0608150981 */ /* 0x000f28000c1e1900 */
[----:B------:R-:W4:Y:S04]  /*0880*/  @P0 LDG.E R24, desc[UR6][R8.64+0xa8] ;  /* 0x0000a80608180981 */ /* 0x000f28000c1e1900 */
[----:B------:R-:W4:Y:S04]  /*0890*/  @P0 LDG.E R20, desc[UR6][R8.64+0xb0] ;  /* 0x0000b00608140981 */ /* 0x000f28000c1e1900 */
        /* <DEDUP_REMOVED lines=12> */
[----:B------:R-:W-:Y:S02]  /*0960*/  LOP3.LUT P0, RZ, R23, 0x8000, RZ, 0xc0, !PT ;  /* 0x0000800017ff7812 */ /* 0x000fe4000780c0ff */
        /* <DEDUP_REMOVED lines=22> */
[----:B------:R-:W-:Y:S01]  /*0ad0*/  @P2 LOP3.LUT R5, R5, R24, RZ, 0x3c, !PT ;  /* 0x0000001805052212 */ /* 0x000fe200078e3cff */
[----:B------:R-:W4:Y:S04]  /*0ae0*/  @P4 LDG.E R23, desc[UR6][R8.64+0xfc] ;  /* 0x0000fc0608174981 */ /* 0x000f28000c1e1900 */
        /* <DEDUP_REMOVED lines=12> */
[----:B------:R-:W3:Y:S01]  /*0bb0*/  @P5 LDG.E R23, desc[UR6][R8.64+0x110] ;  /* 0x0001100608175981 */ /* 0x000ee2000c1e1900 */
[----:B------:R-:W-:-:S03]  /*0bc0*/  @P4 LOP3.LUT R3, R3, R24, RZ, 0x3c, !PT ;  /* 0x0000001803034212 */ /* 0x000fc600078e3cff */
[----:B------:R-:W3:Y:S01]  /*0bd0*/  @P5 LDG.E R24, desc[UR6][R8.64+0x10c] ;  /* 0x00010c0608185981 */ /* 0x000ee2000c1e1900 */
[----:B------:R-:W-:-:S03]  /*0be0*/  @P4 LOP3.LUT R5, R5, R20, RZ, 0x3c, !PT ;  /* 0x0000001405054212 */ /* 0x000fc600078e3cff */
[----:B------:R-:W3:Y:S01]  /*0bf0*/  @P6 LDG.E R20, desc[UR6][R8.64+0x120] ;  /* 0x0001200608146981 */ /* 0x000ee2000c1e1900 */
[----:B------:R-:W-:-:S03]  /*0c00*/  @P5 LOP3.LUT R5, R5, R26, RZ, 0x3c, !PT ;  /* 0x0000001a05055212 */ /* 0x000fc600078e3cff */
[----:B------:R-:W3:Y:S01]  /*0c10*/  @P0 LDG.E R26, desc[UR6][R8.64+0x134] ;  /* 0x00013406081a0981 */ /* 0x000ee2000c1e1900 */
[----:B--2---:R-:W-:-:S03]  /*0c20*/  @P5 LOP3.LUT R3, R3, R22, RZ, 0x3c, !PT ;  /* 0x0000001603035212 */ /* 0x004fc600078e3cff */
[----:B------:R-:W2:Y:S01]  /*0c30*/  @P6 LDG.E R22, desc[UR6][R8.64+0x128] ;  /* 0x0001280608166981 */ /* 0x000ea2000c1e1900 */
[----:B------:R-:W-:-:S03]  /*0c40*/  @P6 LOP3.LUT R3, R3, R28, RZ, 0x3c, !PT ;  /* 0x0000001c03036212 */ /* 0x000fc600078e3cff */
[----:B------:R-:W2:Y:S01]  /*0c50*/  @P0 LDG.E R28, desc[UR6][R8.64+0x13c] ;  /* 0x00013c06081c0981 */ /* 0x000ea2000c1e1900 */
[----:B----4-:R-:W-:-:S03]  /*0c60*/  @P5 LOP3.LUT R6, R6, R21, RZ, 0x3c, !PT ;  /* 0x0000001506065212 */ /* 0x010fc600078e3cff */
[----:B------:R-:W4:Y:S01]  /*0c70*/  @P6 LDG.E R21, desc[UR6][R8.64+0x124] ;  /* 0x0001240608156981 */ /* 0x000f22000c1e1900 */
[----:B---3--:R-:W-:Y:S02]  /*0c80*/  @P5 LOP3.LUT R4, R4, R23, RZ, 0x3c, !PT ;  /* 0x0000001704045212 */ /* 0x008fe400078e3cff */
[----:B------:R-:W-:Y:S01]  /*0c90*/  @P6 LOP3.LUT R6, R6, R19, RZ, 0x3c, !PT ;  /* 0x0000001306066212 */ /* 0x000fe200078e3cff */
[----:B------:R-:W3:Y:S01]  /*0ca0*/  @P0 LDG.E R23, desc[UR6][R8.64+0x138] ;  /* 0x0001380608170981 */ /* 0x000ee2000c1e1900 */
[----:B------:R-:W-:-:S03]  /*0cb0*/  @P5 LOP3.LUT R7, R7, R24, RZ, 0x3c, !PT ;  /* 0x0000001807075212 */ /* 0x000fc600078e3cff */
[----:B------:R-:W3:Y:S04]  /*0cc0*/  @P0 LDG.E R24, desc[UR6][R8.64+0x12c] ;  /* 0x00012c0608180981 */ /* 0x000ee8000c1e1900 */
[----:B------:R-:W3:Y:S01]  /*0cd0*/  @P0 LDG.E R19, desc[UR6][R8.64+0x130] ;  /* 0x0001300608130981 */ /* 0x000ee2000c1e1900 */
[----:B------:R-:W-:-:S04]  /*0ce0*/  UIADD3 UR4, UPT, UPT, UR4, 0x10, URZ ;  /* 0x0000001004047890 */ /* 0x000fc8000fffe0ff */
[----:B------:R-:W-:Y:S01]  /*0cf0*/  UISETP.NE.AND UP0, UPT, UR4, 0x20, UPT ;  /* 0x000000200400788c */ /* 0x000fe2000bf05270 */
[----:B------:R-:W-:-:S04]  /*0d00*/  @P6 LOP3.LUT R7, R7, R20, RZ, 0x3c, !PT ;  /* 0x0000001407076212 */ /* 0x000fc800078e3cff */
[----:B------:R-:W-:Y:S02]  /*0d10*/  @P0 LOP3.LUT R7, R7, R26, RZ, 0x3c, !PT ;  /* 0x0000001a07070212 */ /* 0x000fe400078e3cff */
[----:B--2---:R-:W-:-:S04]  /*0d20*/  @P6 LOP3.LUT R5, R5, R22, RZ, 0x3c, !PT ;  /* 0x0000001605056212 */ /* 0x004fc800078e3cff */
[----:B------:R-:W-:Y:S02]  /*0d30*/  @P0 LOP3.LUT R5, R5, R28, RZ, 0x3c, !PT ;  /* 0x0000001c05050212 */ /* 0x000fe400078e3cff */
[----:B----4-:R-:W-:-:S04]  /*0d40*/  @P6 LOP3.LUT R4, R4, R21, RZ, 0x3c, !PT ;  /* 0x0000001504046212 */ /* 0x010fc800078e3cff */
[----:B---3--:R-:W-:Y:S02]  /*0d50*/  @P0 LOP3.LUT R4, R4, R23, RZ, 0x3c, !PT ;  /* 0x0000001704040212 */ /* 0x008fe400078e3cff */
[----:B------:R-:W-:Y:S02]  /*0d60*/  @P0 LOP3.LUT R3, R3, R24, RZ, 0x3c, !PT ;  /* 0x0000001803030212 */ /* 0x000fe400078e3cff */
[----:B------:R-:W-:Y:S01]  /*0d70*/  @P0 LOP3.LUT R6, R6, R19, RZ, 0x3c, !PT ;  /* 0x0000001306060212 */ /* 0x000fe200078e3cff */
[----:B------:R-:W-:Y:S06]  /*0d80*/  BRA.U UP0, `(.L_x_4) ;  /* 0xfffffff5004c7547 */ /* 0x000fec000b83ffff */
[----:B------:R-:W-:-:S05]  /*0d90*/  VIADD R16, R16, 0x1 ;  /* 0x0000000110107836 */ /* 0x000fca0000000000 */
[----:B------:R-:W-:-:S13]  /*0da0*/  ISETP.NE.AND P0, PT, R16, 0x5, PT ;  /* 0x000000051000780c */ /* 0x000fda0003f05270 */
[----:B------:R-:W-:Y:S05]  /*0db0*/  @P0 BRA `(.L_x_5) ;  /* 0xfffffff400300947 */ /* 0x000fea000383ffff */
[----:B------:R-:W-:Y:S01]  /*0dc0*/  LOP3.LUT R8, R13, 0x3, RZ, 0xc0, !PT ;  /* 0x000000030d087812 */ /* 0x000fe200078ec0ff */
[----:B------:R0:W-:Y:S03]  /*0dd0*/  STL [R1+0x4], R3 ;  /* 0x0000040301007387 */ /* 0x0001e60000100800 */
[----:B------:R-:W-:Y:S01]  /*0de0*/  ISETP.NE.U32.AND P0, PT, R8, 0x1, PT ;  /* 0x000000010800780c */ /* 0x000fe20003f05070 */
[----:B------:R0:W-:Y:S03]  /*0df0*/  STL.64 [R1+0x8], R6 ;  /* 0x0000080601007387 */ /* 0x0001e60000100a00 */
[----:B------:R-:W-:Y:S01]  /*0e00*/  ISETP.NE.AND.EX P0, PT, RZ, RZ, PT, P0 ;  /* 0x000000ffff00720c */ /* 0x000fe20003f05300 */
[----:B------:R0:W-:-:S12]  /*0e10*/  STL.64 [R1+0x10], R4 ;  /* 0x0000100401007387 */ /* 0x0001d80000100a00 */
[----:B0-----:R-:W-:Y:S05]  /*0e20*/  @!P0 BRA `(.L_x_3) ;  /* 0x0000001800088947 */ /* 0x001fea0003800000 */
[----:B------:R-:W-:Y:S01]  /*0e30*/  UMOV UR4, URZ ;  /* 0x000000ff00047c82 */ /* 0x000fe20008000000 */
[----:B------:R-:W-:Y:S01]  /*0e40*/  UMOV UR5, URZ ;  /* 0x000000ff00057c82 */ /* 0x000fe20008000000 */
[----:B------:R-:W-:Y:S02]  /*0e50*/  IMAD.MOV.U32 R16, RZ, RZ, RZ ;  /* 0x000000ffff107224 */ /* 0x000fe400078e00ff */
[----:B------:R-:W-:Y:S02]  /*0e60*/  IMAD.MOV.U32 R3, RZ, RZ, RZ ;  /* 0x000000ffff037224 */ /* 0x000fe400078e00ff */
[----:B------:R-:W-:Y:S02]  /*0e70*/  IMAD.U32 R5, RZ, RZ, UR4 ;  /* 0x00000004ff057e24 */ /* 0x000fe4000f8e00ff */
[----:B------:R-:W-:Y:S02]  /*0e80*/  IMAD.U32 R4, RZ, RZ, UR5 ;  /* 0x00000005ff047e24 */ /* 0x000fe4000f8e00ff */
[----:B------:R-:W-:-:S02]  /*0e90*/  IMAD.U32 R7, RZ, RZ, UR4 ;  /* 0x00000004ff077e24 */ /* 0x000fc4000f8e00ff */
[----:B------:R-:W-:-:S07]  /*0ea0*/  IMAD.U32 R6, RZ, RZ, UR5 ;  /* 0x00000005ff067e24 */ /* 0x000fce000f8e00ff */
.L_x_7:
[----:B------:R-:W-:-:S06]  /*0eb0*/  IMAD R15, R16, 0x4, R1 ;  /* 0x00000004100f7824 */ /* 0x000fcc00078e0201 */
[----:B------:R-:W5:Y:S01]  /*0ec0*/  LDL R15, [R15+0x4] ;  /* 0x000004000f0f7983 */ /* 0x000f620000100800 */
[----:B------:R-:W-:Y:S01]  /*0ed0*/  IMAD.SHL.U32 R18, R16, 0x20, RZ ;  /* 0x0000002010127824 */ /* 0x000fe200078e00ff */
[----:B------:R-:W-:-:S06]  /*0ee0*/  UMOV UR4, URZ ;  /* 0x000000ff00047c82 */ /* 0x000fcc0008000000 */
.L_x_6:
        /* <DEDUP_REMOVED lines=182> */
[----:B0-----:R-:W-:Y:S05]  /*1a50*/  @P0 BRA `(.L_x_3) ;  /* 0x0000000800fc0947 */ /* 0x001fea0003800000 */
        /* <DEDUP_REMOVED lines=8> */
.L_x_9:
[----:B------:R-:W-:-:S06]  /*1ae0*/  IMAD R15, R16, 0x4, R1 ;  /* 0x00000004100f7824 */ /* 0x000fcc00078e0201 */
[----:B------:R-:W5:Y:S01]  /*1af0*/  LDL R15, [R15+0x4] ;  /* 0x000004000f0f7983 */ /* 0x000f620000100800 */
[----:B------:R-:W-:Y:S01]  /*1b00*/  IMAD.SHL.U32 R18, R16, 0x20, RZ ;  /* 0x0000002010127824 */ /* 0x000fe200078e00ff */
[----:B------:R-:W-:-:S06]  /*1b10*/  UMOV UR4, URZ ;  /* 0x000000ff00047c82 */ /* 0x000fcc0008000000 */
.L_x_8:
        /* <DEDUP_REMOVED lines=176> */
[----:B------:R0:W-:Y:S04]  /*2620*/  STL [R1+0x4], R3 ;  /* 0x0000040301007387 */ /* 0x0001e80000100800 */
[----:B------:R0:W-:Y:S04]  /*2630*/  STL.64 [R1+0x8], R6 ;  /* 0x0000080601007387 */ /* 0x0001e80000100a00 */
[----:B------:R0:W-:Y:S02]  /*2640*/  STL.64 [R1+0x10], R4 ;  /* 0x0000100401007387 */ /* 0x0001e40000100a00 */
.L_x_3:
[----:B------:R-:W-:Y:S05]  /*2650*/  BSYNC.RECONVERGENT B1 ;  /* 0x0000000000017941 */ /* 0x000fea0003800200 */
.L_x_2:
[C---:B------:R-:W-:Y:S01]  /*2660*/  ISETP.GT.U32.AND P0, PT, R13.reuse, 0x3, PT ;  /* 0x000000030d00780c */ /* 0x040fe20003f04070 */
[----:B------:R-:W-:Y:S01]  /*2670*/  VIADD R14, R14, 0x1 ;  /* 0x000000010e0e7836 */ /* 0x000fe20000000000 */
[--C-:B------:R-:W-:Y:S02]  /*2680*/  SHF.R.U64 R13, R13, 0x2, R12.reuse ;  /* 0x000000020d0d7819 */ /* 0x100fe4000000120c */
[----:B------:R-:W-:Y:S02]  /*2690*/  ISETP.GT.U32.AND.EX P0, PT, R12, RZ, PT, P0 ;  /* 0x000000ff0c00720c */ /* 0x000fe40003f04100 */
[----:B------:R-:W-:-:S11]  /*26a0*/  SHF.R.U32.HI R12, RZ, 0x2, R12 ;  /* 0x00000002ff0c7819 */ /* 0x000fd6000001160c */
[----:B------:R-:W-:Y:S05]  /*26b0*/  @P0 BRA `(.L_x_10) ;  /* 0xffffffd800cc0947 */ /* 0x000fea000383ffff */
.L_x_1:
[----:B------:R-:W-:Y:S05]  /*26c0*/  BSYNC.RECONVERGENT B0 ;  /* 0x0000000000007941 */ /* 0x000fea0003800200 */
.L_x_0:
[----:B------:R-:W2:Y:S02]  /*26d0*/  LDCU UR8, c[0x0][0x3a0] ;  /* 0x00007400ff0877ac */ /* 0x000ea40008000800 */
[----:B--2---:R-:W-:-:S13]  /*26e0*/  ISETP.GE.AND P0, PT, R0, UR8, PT ;  /* 0x0000000800007c0c */ /* 0x004fda000bf06270 */
[----:B------:R-:W-:Y:S05]  /*26f0*/  @P0 EXIT ;  /* 0x000000000000094d */ /* 0x000fea0003800000 */
[----:B------:R-:W2:Y:S01]  /*2700*/  LDCU UR4, c[0x0][0x3a4] ;  /* 0x00007480ff0477ac */ /* 0x000ea20008000800 */
[----:B------:R-:W3:Y:S01]  /*2710*/  LDCU UR5, c[0x0][0x370] ;  /* 0x00006e00ff0577ac */ /* 0x000ee20008000800 */
[----:B--2---:R-:W-:Y:S01]  /*2720*/  UISETP.GT.AND UP0, UPT, UR4, URZ, UPT ;  /* 0x000000ff0400728c */ /* 0x004fe2000bf04270 */
[----:B---3--:R-:W-:-:S08]  /*2730*/  IMAD R17, R17, UR5, RZ ;  /* 0x0000000511117c24 */ /* 0x008fd0000f8e02ff */
[----:B------:R-:W-:Y:S05]  /*2740*/  BRA.U UP0, `(.L_x_11) ;  /* 0x00000001001c7547 */ /* 0x000fea000b800000 */
[----:B0-----:R-:W0:Y:S02]  /*2750*/  LDC.64 R4, c[0x0][0x380] ;  /* 0x0000e000ff047b82 */ /* 0x001e240000000a00 */
.L_x_12:
[----:B01----:R-:W-:-:S04]  /*2760*/  IMAD.WIDE R2, R0, 0x8, R4 ;  /* 0x0000000800027825 */ /* 0x003fc800078e0204 */
[----:B------:R-:W-:Y:S01]  /*2770*/  IMAD.IADD R0, R17, 0x1, R0 ;  /* 0x0000000111007824 */ /* 0x000fe200078e0200 */
[----:B------:R2:W-:Y:S04]  /*2780*/  STG.E.64 desc[UR6][R2.64], RZ ;  /* 0x000000ff02007986 */ /* 0x0005e8000c101b06 */
[----:B------:R-:W-:-:S13]  /*2790*/  ISETP.GE.AND P0, PT, R0, UR8, PT ;  /* 0x0000000800007c0c */ /* 0x000fda000bf06270 */
[----:B--2---:R-:W-:Y:S05]  /*27a0*/  @!P0 BRA `(.L_x_12) ;  /* 0xfffffffc00ec8947 */ /* 0x004fea000383ffff */
[----:B------:R-:W-:Y:S05]  /*27b0*/  EXIT ;  /* 0x000000000000794d */ /* 0x000fea0003800000 */
.L_x_11:
[----:B------:R-:W-:Y:S01]  /*27c0*/  ULOP3.LUT UR4, UR4, 0x7ffffffe, URZ, 0xc0, !UPT ;  /* 0x7ffffffe04047892 */ /* 0x000fe2000f8ec0ff */
[----:B------:R-:W-:Y:S02]  /*27d0*/  IMAD.MOV.U32 R18, RZ, RZ, RZ ;  /* 0x000000ffff127224 */ /* 0x000fe400078e00ff */
[----:B------:R-:W-:Y:S01]  /*27e0*/  IMAD.MOV.U32 R22, RZ, RZ, RZ ;  /* 0x000000ffff167224 */ /* 0x000fe200078e00ff */
[----:B------:R-:W-:-:S12]  /*27f0*/  UIADD3 UR4, UPT, UPT, -UR4, URZ, URZ ;  /* 0x000000ff04047290 */ /* 0x000fd8000fffe1ff */
.L_x_31:
[----:B------:R-:W2:Y:S01]  /*2800*/  LDCU UR5, c[0x0][0x3a4] ;  /* 0x00007480ff0577ac */ /* 0x000ea20008000800 */
[----:B------:R-:W-:Y:S02]  /*2810*/  IMAD.MOV.U32 R12, RZ, RZ, 0x0 ;  /* 0x00000000ff0c7424 */ /* 0x000fe400078e00ff */
[----:B------:R-:W-:Y:S01]  /*2820*/  IMAD.MOV.U32 R13, RZ, RZ, 0x3ff00000 ;  /* 0x3ff00000ff0d7424 */ /* 0x000fe200078e00ff */
[----:B--2---:R-:W-:-:S09]  /*2830*/  UISETP.NE.AND UP0, UPT, UR5, 0x1, UPT ;  /* 0x000000010500788c */ /* 0x004fd2000bf05270 */
[----:B------:R-:W-:Y:S05]  /*2840*/  BRA.U !UP0, `(.L_x_13) ;  /* 0x0000000908b87547 */ /* 0x000fea000b800000 */
[----:B-1----:R-:W1:Y:S01]  /*2850*/  LDC.64 R8, c[0x0][0x390] ;  /* 0x0000e400ff087b82 */ /* 0x002e620000000a00 */
[----:B------:R-:W-:Y:S02]  /*2860*/  IMAD.U32 R20, RZ, RZ, UR4 ;  /* 0x00000004ff147e24 */ /* 0x000fe4000f8e00ff */
[----:B------:R-:W-:Y:S02]  /*2870*/  IMAD.MOV.U32 R12, RZ, RZ, 0x0 ;  /* 0x00000000ff0c7424 */ /* 0x000fe400078e00ff */
[----:B------:R-:W-:-:S03]  /*2880*/  IMAD.MOV.U32 R13, RZ, RZ, 0x3ff00000 ;  /* 0x3ff00000ff0d7424 */ /* 0x000fc600078e00ff */
[----:B------:R-:W2:Y:S04]  /*2890*/  LDC.64 R10, c[0x0][0x398] ;  /* 0x0000e600ff0a7b82 */ /* 0x000ea80000000a00 */
.L_x_24:
[----:B------:R-:W-:Y:S01]  /*28a0*/  ISETP.NE.AND P1, PT, R18, 0x1, PT ;  /* 0x000000011200780c */ /* 0x000fe20003f25270 */
[----:B------:R-:W-:Y:S01]  /*28b0*/  VIADD R20, R20, 0x2 ;  /* 0x0000000214147836 */ /* 0x000fe20000000000 */
[----:B------:R-:W-:Y:S01]  /*28c0*/  BSSY.RECONVERGENT B0, `(.L_x_14) ;  /* 0x0000050000007945 */ /* 0x000fe20003800200 */
[----:B------:R-:W-:Y:S02]  /*28d0*/  IMAD.MOV.U32 R19, RZ, RZ, R5 ;  /* 0x000000ffff137224 */ /* 0x000fe400078e0005 */
[----:B------:R-:W-:Y:S01]  /*28e0*/  IMAD.MOV.U32 R21, RZ, RZ, R4 ;  /* 0x000000ffff157224 */ /* 0x000fe200078e0004 */
[----:B------:R-:W-:Y:S01]  /*28f0*/  ISETP.NE.AND P0, PT, R20, RZ, PT ;  /* 0x000000ff1400720c */ /* 0x000fe20003f05270 */
[----:B------:R-:W-:Y:S02]  /*2900*/  IMAD.MOV.U32 R16, RZ, RZ, R7 ;  /* 0x000000ffff107224 */ /* 0x000fe400078e0007 */
[----:B------:R-:W-:-:S04]  /*2910*/  IMAD.MOV.U32 R23, RZ, RZ, R22 ;  /* 0x000000ffff177224 */ /* 0x000fc800078e0016 */
[----:B------:R-:W-:Y:S06]  /*2920*/  @!P1 BRA `(.L_x_15) ;  /* 0x0000000400249947 */ /* 0x000fec0003800000 */
[----:B------:R-:W-:Y:S01]  /*2930*/  SHF.R.U32.HI R14, RZ, 0x2, R3 ;  /* 0x00000002ff0e7819 */ /* 0x000fe20000011603 */
[----:B------:R-:W-:Y:S03]  /*2940*/  BSSY.RECONVERGENT B1, `(.L_x_16) ;  /* 0x000003c000017945 */ /* 0x000fe60003800200 */
[----:B------:R-:W-:Y:S01]  /*2950*/  LOP3.LUT R14, R14, R3, RZ, 0x3c, !PT ;  /* 0x000000030e0e7212 */ /* 0x000fe200078e3cff */
[----:B0-----:R-:W-:-:S04]  /*2960*/  IMAD.SHL.U32 R3, R5, 0x10, RZ ;  /* 0x0000001005037824 */ /* 0x001fc800078e00ff */
[----:B------:R-:W-:-:S05]  /*2970*/  IMAD.SHL.U32 R15, R14, 0x2, RZ ;  /* 0x000000020e0f7824 */ /* 0x000fca00078e00ff */
[----:B------:R-:W-:Y:S01]  /*2980*/  LOP3.LUT R14, R14, R15, R3, 0x96, !PT ;  /* 0x0000000f0e0e7212 */ /* 0x000fe200078e9603 */
[----:B------:R-:W-:-:S03]  /*2990*/  IMAD.MOV.U32 R15, RZ, RZ, 0x3e055027 ;  /* 0x3e055027ff0f7424 */ /* 0x000fc600078e00ff */
[----:B------:R-:W-:Y:S01]  /*29a0*/  LOP3.LUT R21, R14, R5, RZ, 0x3c, !PT ;  /* 0x000000050e157212 */ /* 0x000fe200078e3cff */
[----:B------:R-:W-:-:S03]  /*29b0*/  IMAD.MOV.U32 R14, RZ, RZ, 0x2f800000 ;  /* 0x2f800000ff0e7424 */ /* 0x000fc600078e00ff */
[C---:B------:R-:W-:Y:S01]  /*29c0*/  IADD3 R3, PT, PT, R2.reuse, 0x587c5, R21 ;  /* 0x000587c502037810 */ /* 0x040fe20007ffe015 */
[----:B------:R-:W-:-:S03]  /*29d0*/  VIADD R2, R2, 0xb0f8a ;  /* 0x000b0f8a02027836 */ /* 0x000fc60000000000 */
[----:B------:R-:W-:-:S05]  /*29e0*/  I2FP.F32.U32 R3, R3 ;  /* 0x0000000300037245 */ /* 0x000fca0000201000 */
[----:B------:R-:W-:-:S05]  /*29f0*/  FFMA R3, R3, R14, 1.1641532182693481445e-10 ;  /* 0x2f00000003037423 */ /* 0x000fca000000000e */
[----:B------:R-:W-:-:S13]  /*2a00*/  FSETP.GEU.AND P1, PT, R3, 1.175494350822287508e-38, PT ;  /* 0x008000000300780b */ /* 0x000fda0003f2e000 */
[----:B------:R-:W-:-:S04]  /*2a10*/  @!P1 FMUL R3, R3, 8388608 ;  /* 0x4b00000003039820 */ /* 0x000fc80000400000 */
[----:B------:R-:W-:-:S05]  /*2a20*/  VIADD R16, R3, 0xc0d55555 ;  /* 0xc0d5555503107836 */ /* 0x000fca0000000000 */
[----:B------:R-:W-:-:S05]  /*2a30*/  LOP3.LUT R16, R16, 0xff800000, RZ, 0xc0, !PT ;  /* 0xff80000010107812 */ /* 0x000fca00078ec0ff */
[----:B------:R-:W-:Y:S01]  /*2a40*/  IMAD.IADD R14, R3, 0x1, -R16 ;  /* 0x00000001030e7824 */ /* 0x000fe200078e0a10 */
[----:B------:R-:W-:-:S03]  /*2a50*/  I2FP.F32.S32 R16, R16 ;  /* 0x0000001000107245 */ /* 0x000fc60000201400 */
[----:B------:R-:W-:-:S04]  /*2a60*/  FADD R14, R14, -1 ;  /* 0xbf8000000e0e7421 */ /* 0x000fc80000000000 */
[----:B------:R-:W-:-:S04]  /*2a70*/  FFMA R15, R14, -R15, 0.14084610342979431152 ;  /* 0x3e1039f60e0f7423 */ /* 0x000fc8000000080f */
[----:B------:R-:W-:-:S04]  /*2a80*/  FFMA R15, R14, R15, -0.12148627638816833496 ;  /* 0xbdf8cdcc0e0f7423 */ /* 0x000fc8000000000f */
[----:B------:R-:W-:-:S04]  /*2a90*/  FFMA R15, R14, R15, 0.13980610668659210205 ;  /* 0x3e0f29550e0f7423 */ /* 0x000fc8000000000f */
[----:B------:R-:W-:-:S04]  /*2aa0*/  FFMA R15, R14, R15, -0.16684235632419586182 ;  /* 0xbe2ad8b90e0f7423 */ /* 0x000fc8000000000f */
[----:B------:R-:W-:-:S04]  /*2ab0*/  FFMA R15, R14, R15, 0.20012299716472625732 ;  /* 0x3e4ced0b0e0f7423 */ /* 0x000fc8000000000f */
[----:B------:R-:W-:-:S04]  /*2ac0*/  FFMA R15, R14, R15, -0.24999669194221496582 ;  /* 0xbe7fff220e0f7423 */ /* 0x000fc8000000000f */
[----:B------:R-:W-:-:S04]  /*2ad0*/  FFMA R15, R14, R15, 0.33333182334899902344 ;  /* 0x3eaaaa780e0f7423 */ /* 0x000fc8000000000f */
[C---:B------:R-:W-:Y:S01]  /*2ae0*/  FFMA R19, R14.reuse, R15, -0.5 ;  /* 0xbf0000000e137423 */ /* 0x040fe2000000000f */
[----:B------:R-:W-:Y:S02]  /*2af0*/  FSEL R15, RZ, -23, P1 ;  /* 0xc1b80000ff0f7808 */ /* 0x000fe40000800000 */
[----:B------:R-:W-:Y:S01]  /*2b00*/  ISETP.GT.U32.AND P1, PT, R3, 0x7f7fffff, PT ;  /* 0x7f7fffff0300780c */ /* 0x000fe20003f24070 */
[----:B------:R-:W-:Y:S02]  /*2b10*/  FMUL R19, R14, R19 ;  /* 0x000000130e137220 */ /* 0x000fe40000400000 */
[----:B------:R-:W-:Y:S01]  /*2b20*/  FFMA R16, R16, 1.1920928955078125e-07, R15 ;  /* 0x3400000010107823 */ /* 0x000fe2000000000f */
[----:B------:R-:W-:Y:S01]  /*2b30*/  SHF.R.U32.HI R15, RZ, 0x2, R6 ;  /* 0x00000002ff0f7819 */ /* 0x000fe20000011606 */
[----:B------:R-:W-:Y:S01]  /*2b40*/  FFMA R19, R14, R19, R14 ;  /* 0x000000130e137223 */ /* 0x000fe2000000000e */
[----:B------:R-:W-:Y:S02]  /*2b50*/  IMAD.MOV.U32 R14, RZ, RZ, 0x7f800000 ;  /* 0x7f800000ff0e7424 */ /* 0x000fe400078e00ff */
[----:B------:R-:W-:Y:S01]  /*2b60*/  LOP3.LUT R15, R15, R6, RZ, 0x3c, !PT ;  /* 0x000000060f0f7212 */ /* 0x000fe200078e3cff */
[----:B------:R-:W-:Y:S01]  /*2b70*/  FFMA R16, R16, 0.69314718246459960938, R19 ;  /* 0x3f31721810107823 */ /* 0x000fe20000000013 */
[----:B------:R-:W-:-:S03]  /*2b80*/  IMAD.SHL.U32 R6, R21, 0x10, RZ ;  /* 0x0000001015067824 */ /* 0x000fc600078e00ff */
[----:B------:R-:W-:Y:S01]  /*2b90*/  @P1 FFMA R16, R3, R14, +INF ;  /* 0x7f80000003101423 */ /* 0x000fe2000000000e */
[----:B------:R-:W-:Y:S01]  /*2ba0*/  IMAD.SHL.U32 R14, R15, 0x2, RZ ;  /* 0x000000020f0e7824 */ /* 0x000fe200078e00ff */
[----:B------:R-:W-:Y:S02]  /*2bb0*/  FSETP.NEU.AND P1, PT, R3, RZ, PT ;  /* 0x000000ff0300720b */ /* 0x000fe40003f2d000 */
[----:B------:R-:W-:Y:S02]  /*2bc0*/  FMUL R16, R16, -2 ;  /* 0xc000000010107820 */ /* 0x000fe40000400000 */
[----:B------:R-:W-:-:S03]  /*2bd0*/  LOP3.LUT R6, R15, R14, R6, 0x96, !PT ;  /* 0x0000000e0f067212 */ /* 0x000fc600078e9606 */
[----:B------:R-:W-:Y:S01]  /*2be0*/  FSEL R15, R16, +INF , P1 ;  /* 0x7f800000100f7808 */ /* 0x000fe20000800000 */
[----:B------:R-:W-:Y:S01]  /*2bf0*/  IMAD.MOV.U32 R16, RZ, RZ, 0x30c90fdb ;  /* 0x30c90fdbff107424 */ /* 0x000fe200078e00ff */
[----:B------:R-:W-:Y:S02]  /*2c00*/  LOP3.LUT R19, R6, R21, RZ, 0x3c, !PT ;  /* 0x0000001506137212 */ /* 0x000fe400078e3cff */
[----:B------:R0:W3:Y:S01]  /*2c10*/  MUFU.RSQ R6, R15 ;  /* 0x0000000f00067308 */ /* 0x0000e20000001400 */
[----:B------:R-:W-:Y:S02]  /*2c20*/  VIADD R14, R15, 0xf3000000 ;  /* 0xf30000000f0e7836 */ /* 0x000fe40000000000 */
[----:B------:R-:W-:-:S03]  /*2c30*/  IMAD.IADD R3, R19, 0x1, R2 ;  /* 0x0000000113037824 */ /* 0x000fc600078e0202 */
[----:B------:R-:W-:Y:S02]  /*2c40*/  ISETP.GT.U32.AND P1, PT, R14, 0x727fffff, PT ;  /* 0x727fffff0e00780c */ /* 0x000fe40003f24070 */
[----:B------:R-:W-:-:S05]  /*2c50*/  I2FP.F32.U32 R3, R3 ;  /* 0x0000000300037245 */ /* 0x000fca0000201000 */
[----:B------:R-:W-:-:S06]  /*2c60*/  FFMA R16, R3, R16, 7.314590599882819788e-10 ;  /* 0x30490fdb03107423 */ /* 0x000fcc0000000010 */
[----:B0--3--:R-:W-:Y:S05]  /*2c70*/  @!P1 BRA `(.L_x_17) ;  /* 0x0000000000109947 */ /* 0x009fea0003800000 */
[----:B------:R-:W-:Y:S01]  /*2c80*/  IMAD.MOV.U32 R3, RZ, RZ, R15 ;  /* 0x000000ffff037224 */ /* 0x000fe200078e000f */
[----:B------:R-:W-:-:S07]  /*2c90*/  MOV R14, 0x2cb0 ;  /* 0x00002cb0000e7802 */ /* 0x000fce0000000f00 */
[----:B-12---:R-:W-:Y:S05]  /*2ca0*/  CALL.REL.NOINC `($__internal_0_$__cuda_sm20_sqrt_rn_f32_slowpath) ;  /* 0x0000000c00287944 */ /* 0x006fea0003c00000 */
[----:B------:R-:W-:Y:S05]  /*2cb0*/  BRA `(.L_x_18) ;  /* 0x0000000000107947 */ /* 0x000fea0003800000 */
.L_x_17:
[----:B------:R-:W-:Y:S01]  /*2cc0*/  FMUL.FTZ R22, R15, R6 ;  /* 0x000000060f167220 */ /* 0x000fe20000410000 */
[----:B------:R-:W-:-:S03]  /*2cd0*/  FMUL.FTZ R6, R6, 0.5 ;  /* 0x3f00000006067820 */ /* 0x000fc60000410000 */
[----:B------:R-:W-:-:S04]  /*2ce0*/  FFMA R3, -R22, R22, R15 ;  /* 0x0000001616037223 */ /* 0x000fc8000000010f */
[----:B------:R-:W-:-:S07]  /*2cf0*/  FFMA R22, R3, R6, R22 ;  /* 0x0000000603167223 */ /* 0x000fce0000000016 */
.L_x_18:
[----:B------:R-:W-:Y:S05]  /*2d00*/  BSYNC.RECONVERGENT B1 ;  /* 0x0000000000017941 */ /* 0x000fea0003800200 */
.L_x_16:
[----:B------:R-:W-:Y:S01]  /*2d10*/  FMUL.RZ R14, R16, 0.15915493667125701904 ;  /* 0x3e22f983100e7820 */ /* 0x000fe2000040c000 */
[----:B------:R-:W-:Y:S02]  /*2d20*/  IMAD.MOV.U32 R16, RZ, RZ, R5 ;  /* 0x000000ffff107224 */ /* 0x000fe400078e0005 */
[----:B------:R-:W-:Y:S01]  /*2d30*/  IMAD.MOV.U32 R6, RZ, RZ, R4 ;  /* 0x000000ffff067224 */ /* 0x000fe200078e0004 */
[----:B------:R-:W0:Y:S01]  /*2d40*/  MUFU.SIN R23, R14 ;  /* 0x0000000e00177308 */ /* 0x000e220000000400 */
[----:B------:R-:W-:-:S07]  /*2d50*/  IMAD.MOV.U32 R4, RZ, RZ, R21 ;  /* 0x000000ffff047224 */ /* 0x000fce00078e0015 */
[----:B------:R-:W3:Y:S01]  /*2d60*/  MUFU.COS R3, R14 ;  /* 0x0000000e00037308 */ /* 0x000ee20000000000 */
[-C--:B0-----:R-:W-:Y:S01]  /*2d70*/  FMUL R23, R23, R22.reuse ;  /* 0x0000001617177220 */ /* 0x081fe20000400000 */
[----:B---3--:R-:W-:Y:S01]  /*2d80*/  FMUL R22, R3, R22 ;  /* 0x0000001603167220 */ /* 0x008fe20000400000 */
[----:B------:R-:W-:Y:S02]  /*2d90*/  IMAD.MOV.U32 R3, RZ, RZ, R7 ;  /* 0x000000ffff037224 */ /* 0x000fe400078e0007 */
[----:B------:R-:W-:Y:S02]  /*2da0*/  IMAD.MOV.U32 R7, RZ, RZ, R5 ;  /* 0x000000ffff077224 */ /* 0x000fe400078e0005 */
[----:B------:R-:W-:-:S07]  /*2db0*/  IMAD.MOV.U32 R5, RZ, RZ, R19 ;  /* 0x000000ffff057224 */ /* 0x000fce00078e0013 */
.L_x_15:
[----:B------:R-:W-:Y:S05]  /*2dc0*/  BSYNC.RECONVERGENT B0 ;  /* 0x0000000000007941 */ /* 0x000fea0003800200 */
.L_x_14:
[----:B------:R-:W1:Y:S01]  /*2dd0*/  F2F.F64.F32 R14, R23 ;  /* 0x00000017000e7310 */ /* 0x000e620000201800 */
[----:B------:R-:W-:Y:S01]  /*2de0*/  ISETP.NE.AND P1, PT, R18, 0x1, PT ;  /* 0x000000011200780c */ /* 0x000fe20003f25270 */
[----:B------:R-:W-:Y:S01]  /*2df0*/  BSSY.RECONVERGENT B0, `(.L_x_19) ;  /* 0x000004e000007945 */ /* 0x000fe20003800200 */
[----:B------:R-:W-:Y:S02]  /*2e00*/  IMAD.MOV.U32 R24, RZ, RZ, R22 ;  /* 0x000000ffff187224 */ /* 0x000fe400078e0016 */
[----:B------:R-:W-:Y:S01]  /*2e10*/  IMAD.MOV.U32 R18, RZ, RZ, RZ ;  /* 0x000000ffff127224 */ /* 0x000fe200078e00ff */
[----:B-12---:R-:W-:-:S08]  /*2e20*/  DFMA R14, R14, R10, R8 ;  /* 0x0000000a0e0e722b */ /* 0x006fd00000000008 */
[----:B------:R-:W-:-:S08]  /*2e30*/  DADD R14, R14, 1 ;  /* 0x3ff000000e0e7429 */ /* 0x000fd00000000000 */
[----:B------:R-:W-:Y:S01]  /*2e40*/  DMUL R12, R14, R12 ;  /* 0x0000000c0e0c7228 */ /* 0x000fe20000000000 */
[----:B------:R-:W-:Y:S10]  /*2e50*/  @P1 BRA `(.L_x_20) ;  /* 0x00000004001c1947 */ /* 0x000ff40003800000 */
[----:B0-----:R-:W-:Y:S01]  /*2e60*/  SHF.R.U32.HI R4, RZ, 0x2, R3 ;  /* 0x00000002ff047819 */ /* 0x001fe20000011603 */
[----:B------:R-:W-:Y:S01]  /*2e70*/  IMAD.MOV.U32 R14, RZ, RZ, 0x2f800000 ;  /* 0x2f800000ff0e7424 */ /* 0x000fe200078e00ff */
[----:B------:R-:W-:Y:S01]  /*2e80*/  BSSY.RECONVERGENT B1, `(.L_x_21) ;  /* 0x000003b000017945 */ /* 0x000fe20003800200 */
[----:B------:R-:W-:Y:S01]  /*2e90*/  IMAD.MOV.U32 R18, RZ, RZ, 0x3e055027 ;  /* 0x3e055027ff127424 */ /* 0x000fe200078e00ff */
[----:B------:R-:W-:Y:S01]  /*2ea0*/  LOP3.LUT R4, R4, R3, RZ, 0x3c, !PT ;  /* 0x0000000304047212 */ /* 0x000fe200078e3cff */
[----:B------:R-:W-:-:S04]  /*2eb0*/  IMAD.SHL.U32 R3, R19, 0x10, RZ ;  /* 0x0000001013037824 */ /* 0x000fc800078e00ff */
[----:B------:R-:W-:-:S05]  /*2ec0*/  IMAD.SHL.U32 R5, R4, 0x2, RZ ;  /* 0x0000000204057824 */ /* 0x000fca00078e00ff */
[----:B------:R-:W-:-:S04]  /*2ed0*/  LOP3.LUT R4, R4, R5, R3, 0x96, !PT ;  /* 0x0000000504047212 */ /* 0x000fc800078e9603 */
[----:B------:R-:W-:-:S04]  /*2ee0*/  LOP3.LUT R4, R4, R19, RZ, 0x3c, !PT ;  /* 0x0000001304047212 */ /* 0x000fc800078e3cff */
[C---:B------:R-:W-:Y:S01]  /*2ef0*/  IADD3 R3, PT, PT, R2.reuse, 0x587c5, R4 ;  /* 0x000587c502037810 */ /* 0x040fe20007ffe004 */
[----:B------:R-:W-:-:S03]  /*2f00*/  VIADD R2, R2, 0xb0f8a ;  /* 0x000b0f8a02027836 */ /* 0x000fc60000000000 */
[----:B------:R-:W-:-:S05]  /*2f10*/  I2FP.F32.U32 R3, R3 ;  /* 0x0000000300037245 */ /* 0x000fca0000201000 */
[----:B------:R-:W-:-:S05]  /*2f20*/  FFMA R3, R3, R14, 1.1641532182693481445e-10 ;  /* 0x2f00000003037423 */ /* 0x000fca000000000e */
[----:B------:R-:W-:-:S04]  /*2f30*/  FSETP.GEU.AND P1, PT, R3, 1.175494350822287508e-38, PT ;  /* 0x008000000300780b */ /* 0x000fc80003f2e000 */
[----:B------:R-:W-:-:S09]  /*2f40*/  FSEL R7, RZ, -23, P1 ;  /* 0xc1b80000ff077808 */ /* 0x000fd20000800000 */
[----:B------:R-:W-:-:S04]  /*2f50*/  @!P1 FMUL R3, R3, 8388608 ;  /* 0x4b00000003039820 */ /* 0x000fc80000400000 */
[C---:B------:R-:W-:Y:S01]  /*2f60*/  VIADD R5, R3.reuse, 0xc0d55555 ;  /* 0xc0d5555503057836 */ /* 0x040fe20000000000 */
[----:B------:R-:W-:-:S04]  /*2f70*/  ISETP.GT.U32.AND P1, PT, R3, 0x7f7fffff, PT ;  /* 0x7f7fffff0300780c */ /* 0x000fc80003f24070 */
[----:B------:R-:W-:-:S05]  /*2f80*/  LOP3.LUT R14, R5, 0xff800000, RZ, 0xc0, !PT ;  /* 0xff800000050e7812 */ /* 0x000fca00078ec0ff */
[----:B------:R-:W-:Y:S01]  /*2f90*/  IMAD.IADD R5, R3, 0x1, -R14 ;  /* 0x0000000103057824 */ /* 0x000fe200078e0a0e */
[----:B------:R-:W-:-:S03]  /*2fa0*/  I2FP.F32.S32 R14, R14 ;  /* 0x0000000e000e7245 */ /* 0x000fc60000201400 */
[----:B------:R-:W-:Y:S02]  /*2fb0*/  FADD R5, R5, -1 ;  /* 0xbf80000005057421 */ /* 0x000fe40000000000 */
[----:B------:R-:W-:Y:S01]  /*2fc0*/  FFMA R7, R14, 1.1920928955078125e-07, R7 ;  /* 0x340000000e077823 */ /* 0x000fe20000000007 */
[----:B------:R-:W-:Y:S02]  /*2fd0*/  IMAD.MOV.U32 R14, RZ, RZ, 0x7f800000 ;  /* 0x7f800000ff0e7424 */ /* 0x000fe400078e00ff */
[----:B------:R-:W-:-:S04]  /*2fe0*/  FFMA R18, R5, -R18, 0.14084610342979431152 ;  /* 0x3e1039f605127423 */ /* 0x000fc80000000812 */
[----:B------:R-:W-:-:S04]  /*2ff0*/  FFMA R18, R5, R18, -0.12148627638816833496 ;  /* 0xbdf8cdcc05127423 */ /* 0x000fc80000000012 */
[----:B------:R-:W-:-:S04]  /*3000*/  FFMA R18, R5, R18, 0.13980610668659210205 ;  /* 0x3e0f295505127423 */ /* 0x000fc80000000012 */
[----:B------:R-:W-:-:S04]  /*3010*/  FFMA R18, R5, R18, -0.16684235632419586182 ;  /* 0xbe2ad8b905127423 */ /* 0x000fc80000000012 */
[----:B------:R-:W-:-:S04]  /*3020*/  FFMA R18, R5, R18, 0.20012299716472625732 ;  /* 0x3e4ced0b05127423 */ /* 0x000fc80000000012 */
[----:B------:R-:W-:-:S04]  /*3030*/  FFMA R18, R5, R18, -0.24999669194221496582 ;  /* 0xbe7fff2205127423 */ /* 0x000fc80000000012 */
[----:B------:R-:W-:-:S04]  /*3040*/  FFMA R18, R5, R18, 0.33333182334899902344 ;  /* 0x3eaaaa7805127423 */ /* 0x000fc80000000012 */
[----:B------:R-:W-:-:S04]  /*3050*/  FFMA R18, R5, R18, -0.5 ;  /* 0xbf00000005127423 */ /* 0x000fc80000000012 */
[----:B------:R-:W-:-:S04]  /*3060*/  FMUL R18, R5, R18 ;  /* 0x0000001205127220 */ /* 0x000fc80000400000 */
[----:B------:R-:W-:Y:S01]  /*3070*/  FFMA R18, R5, R18, R5 ;  /* 0x0000001205127223 */ /* 0x000fe20000000005 */
[----:B------:R-:W-:-:S03]  /*3080*/  SHF.R.U32.HI R5, RZ, 0x2, R6 ;  /* 0x00000002ff057819 */ /* 0x000fc60000011606 */
[----:B------:R-:W-:Y:S01]  /*3090*/  FFMA R7, R7, 0.69314718246459960938, R18 ;  /* 0x3f31721807077823 */ /* 0x000fe20000000012 */
[----:B------:R-:W-:Y:S01]  /*30a0*/  @P1 FFMA R7, R3, R14, +INF ;  /* 0x7f80000003071423 */ /* 0x000fe2000000000e */
[----:B------:R-:W-:Y:S01]  /*30b0*/  LOP3.LUT R6, R5, R6, RZ, 0x3c, !PT ;  /* 0x0000000605067212 */ /* 0x000fe200078e3cff */
[----:B------:R-:W-:Y:S01]  /*30c0*/  IMAD.SHL.U32 R5, R4, 0x10, RZ ;  /* 0x0000001004057824 */ /* 0x000fe200078e00ff */
[----:B------:R-:W-:Y:S01]  /*30d0*/  FSETP.NEU.AND P1, PT, R3, RZ, PT ;  /* 0x000000ff0300720b */ /* 0x000fe20003f2d000 */
[----:B------:R-:W-:Y:S02]  /*30e0*/  FMUL R7, R7, -2 ;  /* 0xc000000007077820 */ /* 0x000fe40000400000 */
[----:B------:R-:W-:-:S03]  /*30f0*/  IMAD.SHL.U32 R14, R6, 0x2, RZ ;  /* 0x00000002060e7824 */ /* 0x000fc600078e00ff */
[----:B------:R-:W-:Y:S02]  /*3100*/  FSEL R15, R7, +INF , P1 ;  /* 0x7f800000070f7808 */ /* 0x000fe40000800000 */
[----:B------:R-:W-:Y:S01]  /*3110*/  LOP3.LUT R5, R6, R14, R5, 0x96, !PT ;  /* 0x0000000e06057212 */ /* 0x000fe200078e9605 */
[----:B------:R-:W-:Y:S01]  /*3120*/  IMAD.MOV.U32 R14, RZ, RZ, 0x30c90fdb ;  /* 0x30c90fdbff0e7424 */ /* 0x000fe200078e00ff */
[----:B------:R0:W1:Y:S01]  /*3130*/  MUFU.RSQ R6, R15 ;  /* 0x0000000f00067308 */ /* 0x0000620000001400 */
[----:B------:R-:W-:Y:S01]  /*3140*/  VIADD R7, R15, 0xf3000000 ;  /* 0xf30000000f077836 */ /* 0x000fe20000000000 */
[----:B------:R-:W-:-:S04]  /*3150*/  LOP3.LUT R5, R5, R4, RZ, 0x3c, !PT ;  /* 0x0000000405057212 */ /* 0x000fc800078e3cff */
[----:B------:R-:W-:Y:S01]  /*3160*/  ISETP.GT.U32.AND P1, PT, R7, 0x727fffff, PT ;  /* 0x727fffff0700780c */ /* 0x000fe20003f24070 */
[----:B------:R-:W-:-:S05]  /*3170*/  IMAD.IADD R3, R2, 0x1, R5 ;  /* 0x0000000102037824 */ /* 0x000fca00078e0205 */
[----:B------:R-:W-:-:S05]  /*3180*/  I2FP.F32.U32 R3, R3 ;  /* 0x0000000300037245 */ /* 0x000fca0000201000 */
[----:B------:R-:W-:Y:S02]  /*3190*/  FFMA R7, R3, R14, 7.314590599882819788e-10 ;  /* 0x30490fdb03077423 */ /* 0x000fe4000000000e */
[----:B01----:R-:W-:Y:S05]  /*31a0*/  @!P1 BRA `(.L_x_22) ;  /* 0x0000000000109947 */ /* 0x003fea0003800000 */
[----:B------:R-:W-:Y:S01]  /*31b0*/  IMAD.MOV.U32 R3, RZ, RZ, R15 ;  /* 0x000000ffff037224 */ /* 0x000fe200078e000f */
[----:B------:R-:W-:-:S07]  /*31c0*/  MOV R14, 0x31e0 ;  /* 0x000031e0000e7802 */ /* 0x000fce0000000f00 */
[----:B------:R-:W-:Y:S05]  /*31d0*/  CALL.REL.NOINC `($__internal_0_$__cuda_sm20_sqrt_rn_f32_slowpath) ;  /* 0x0000000400dc7944 */ /* 0x000fea0003c00000 */
[----:B------:R-:W-:Y:S05]  /*31e0*/  BRA `(.L_x_23) ;  /* 0x0000000000107947 */ /* 0x000fea0003800000 */
.L_x_22:
[----:B------:R-:W-:Y:S01]  /*31f0*/  FMUL.FTZ R22, R15, R6 ;  /* 0x000000060f167220 */ /* 0x000fe20000410000 */
[----:B------:R-:W-:-:S03]  /*3200*/  FMUL.FTZ R6, R6, 0.5 ;  /* 0x3f00000006067820 */ /* 0x000fc60000410000 */
[----:B------:R-:W-:-:S04]  /*3210*/  FFMA R3, -R22, R22, R15 ;  /* 0x0000001616037223 */ /* 0x000fc8000000010f */
[----:B------:R-:W-:-:S07]  /*3220*/  FFMA R22, R3, R6, R22 ;  /* 0x0000000603167223 */ /* 0x000fce0000000016 */
.L_x_23:
[----:B------:R-:W-:Y:S05]  /*3230*/  BSYNC.RECONVERGENT B1 ;  /* 0x0000000000017941 */ /* 0x000fea0003800200 */
.L_x_21:
[----:B------:R-:W-:Y:S01]  /*3240*/  FMUL.RZ R14, R7, 0.15915493667125701904 ;  /* 0x3e22f983070e7820 */ /* 0x000fe2000040c000 */
[----:B------:R-:W-:Y:S02]  /*3250*/  IMAD.MOV.U32 R18, RZ, RZ, 0x1 ;  /* 0x00000001ff127424 */ /* 0x000fe400078e00ff */
[----:B------:R-:W-:Y:S01]  /*3260*/  IMAD.MOV.U32 R6, RZ, RZ, R21 ;  /* 0x000000ffff067224 */ /* 0x000fe200078e0015 */
[----:B------:R-:W0:Y:S08]  /*3270*/  MUFU.SIN R3, R14 ;  /* 0x0000000e00037308 */ /* 0x000e300000000400 */
[----:B------:R-:W1:Y:S01]  /*3280*/  MUFU.COS R7, R14 ;  /* 0x0000000e00077308 */ /* 0x000e620000000000 */
[----:B0-----:R-:W-:Y:S01]  /*3290*/  FMUL R24, R3, R22 ;  /* 0x0000001603187220 */ /* 0x001fe20000400000 */
[----:B------:R-:W-:-:S02]  /*32a0*/  IMAD.MOV.U32 R3, RZ, RZ, R16 ;  /* 0x000000ffff037224 */ /* 0x000fc400078e0010 */
[----:B-1----:R-:W-:Y:S01]  /*32b0*/  FMUL R22, R7, R22 ;  /* 0x0000001607167220 */ /* 0x002fe20000400000 */
[----:B------:R-:W-:-:S07]  /*32c0*/  IMAD.MOV.U32 R7, RZ, RZ, R19 ;  /* 0x000000ffff077224 */ /* 0x000fce00078e0013 */
.L_x_20:
[----:B------:R-:W-:Y:S05]  /*32d0*/  BSYNC.RECONVERGENT B0 ;  /* 0x0000000000007941 */ /* 0x000fea0003800200 */
.L_x_19:
[----:B------:R-:W1:Y:S02]  /*32e0*/  F2F.F64.F32 R14, R24 ;  /* 0x00000018000e7310 */ /* 0x000e640000201800 */
[----:B-1----:R-:W-:-:S08]  /*32f0*/  DFMA R14, R14, R10, R8 ;  /* 0x0000000a0e0e722b */ /* 0x002fd00000000008 */
[----:B------:R-:W-:-:S08]  /*3300*/  DADD R14, R14, 1 ;  /* 0x3ff000000e0e7429 */ /* 0x000fd00000000000 */
[----:B------:R-:W-:Y:S01]  /*3310*/  DMUL R12, R12, R14 ;  /* 0x0000000e0c0c7228 */ /* 0x000fe20000000000 */
[----:B------:R-:W-:Y:S10]  /*3320*/  @P0 BRA `(.L_x_24) ;  /* 0xfffffff4005c0947 */ /* 0x000ff4000383ffff */
.L_x_13:
[----:B------:R-:W2:Y:S02]  /*3330*/  LDCU UR5, c[0x0][0x3a4] ;  /* 0x00007480ff0577ac */ /* 0x000ea40008000800 */
[----:B--2---:R-:W-:-:S09]  /*3340*/  ULOP3.LUT UP0, URZ, UR5, 0x1, URZ, 0xc0, !UPT ;  /* 0x0000000105ff7892 */ /* 0x004fd2000f80c0ff */
[----:B------:R-:W-:Y:S05]  /*3350*/  BRA.U !UP0, `(.L_x_25) ;  /* 0x0000000508587547 */ /* 0x000fea000b800000 */
[----:B------:R-:W-:Y:S01]  /*3360*/  ISETP.NE.AND P0, PT, R18, 0x1, PT ;  /* 0x000000011200780c */ /* 0x000fe20003f05270 */
[----:B------:R-:W-:Y:S01]  /*3370*/  BSSY.RECONVERGENT B0, `(.L_x_26) ;  /* 0x000004e000007945 */ /* 0x000fe20003800200 */
[----:B------:R-:W-:Y:S02]  /*3380*/  IMAD.MOV.U32 R16, RZ, RZ, R22 ;  /* 0x000000ffff107224 */ /* 0x000fe400078e0016 */
[----:B------:R-:W-:-:S09]  /*3390*/  IMAD.MOV.U32 R18, RZ, RZ, RZ ;  /* 0x000000ffff127224 */ /* 0x000fd200078e00ff */
[----:B------:R-:W-:Y:S05]  /*33a0*/  @!P0 BRA `(.L_x_27) ;  /* 0x0000000400288947 */ /* 0x000fea0003800000 */
[----:B-1----:R-:W-:Y:S01]  /*33b0*/  SHF.R.U32.HI R8, RZ, 0x2, R3 ;  /* 0x00000002ff087819 */ /* 0x002fe20000011603 */
[----:B------:R-:W-:Y:S01]  /*33c0*/  IMAD.MOV.U32 R11, RZ, RZ, 0x3e055027 ;  /* 0x3e055027ff0b7424 */ /* 0x000fe200078e00ff */
[----:B------:R-:W-:Y:S02]  /*33d0*/  BSSY.RECONVERGENT B1, `(.L_x_28) ;  /* 0x000003b000017945 */ /* 0x000fe40003800200 */
[----:B------:R-:W-:Y:S01]  /*33e0*/  LOP3.LUT R8, R8, R3, RZ, 0x3c, !PT ;  /* 0x0000000308087212 */ /* 0x000fe200078e3cff */
[----:B0-----:R-:W-:-:S04]  /*33f0*/  IMAD.SHL.U32 R3, R5, 0x10, RZ ;  /* 0x0000001005037824 */ /* 0x001fc800078e00ff */
[----:B------:R-:W-:-:S05]  /*3400*/  IMAD.SHL.U32 R9, R8, 0x2, RZ ;  /* 0x0000000208097824 */ /* 0x000fca00078e00ff */
[----:B------:R-:W-:-:S04]  /*3410*/  LOP3.LUT R8, R8, R9, R3, 0x96, !PT ;  /* 0x0000000908087212 */ /* 0x000fc800078e9603 */
        /* <DEDUP_REMOVED lines=10> */
[----:B------:R-:W-:-:S04]  /*34c0*/  IMAD.IADD R8, R3, 0x1, -R10 ;  /* 0x0000000103087824 */ /* 0x000fc800078e0a0a */
[----:B------:R-:W-:Y:S01]  /*34d0*/  FADD R14, R8, -1 ;  /* 0xbf800000080e7421 */ /* 0x000fe20000000000 */
[----:B------:R-:W-:Y:S02]  /*34e0*/  FSEL R8, RZ, -23, P0 ;  /* 0xc1b80000ff087808 */ /* 0x000fe40000000000 */
[----:B------:R-:W-:Y:S01]  /*34f0*/  ISETP.GT.U32.AND P0, PT, R3, 0x7f7fffff, PT ;  /* 0x7f7fffff0300780c */ /* 0x000fe20003f04070 */
        /* <DEDUP_REMOVED lines=8> */
[----:B------:R-:W-:Y:S01]  /*3580*/  I2FP.F32.S32 R11, R10 ;  /* 0x0000000a000b7245 */ /* 0x000fe20000201400 */
[----:B------:R-:W-:Y:S02]  /*3590*/  IMAD.MOV.U32 R10, RZ, RZ, 0x7f800000 ;  /* 0x7f800000ff0a7424 */ /* 0x000fe400078e00ff */
[C---:B------:R-:W-:Y:S02]  /*35a0*/  FMUL R15, R14.reuse, R15 ;  /* 0x0000000f0e0f7220 */ /* 0x040fe40000400000 */
[----:B------:R-:W-:Y:S01]  /*35b0*/  FFMA R8, R11, 1.1920928955078125e-07, R8 ;  /* 0x340000000b087823 */ /* 0x000fe20000000008 */
[----:B------:R-:W-:Y:S01]  /*35c0*/  SHF.R.U32.HI R11, RZ, 0x2, R6 ;  /* 0x00000002ff0b7819 */ /* 0x000fe20000011606 */
[----:B------:R-:W-:-:S03]  /*35d0*/  FFMA R15, R14, R15, R14 ;  /* 0x0000000f0e0f7223 */ /* 0x000fc6000000000e */
[----:B------:R-:W-:Y:S01]  /*35e0*/  LOP3.LUT R11, R11, R6, RZ, 0x3c, !PT ;  /* 0x000000060b0b7212 */ /* 0x000fe200078e3cff */
[----:B------:R-:W-:Y:S01]  /*35f0*/  FFMA R8, R8, 0.69314718246459960938, R15 ;  /* 0x3f31721808087823 */ /* 0x000fe2000000000f */
[C---:B------:R-:W-:Y:S01]  /*3600*/  @P0 FFMA R8, R3.reuse, R10, +INF ;  /* 0x7f80000003080423 */ /* 0x040fe2000000000a */
[----:B------:R-:W-:Y:S01]  /*3610*/  FSETP.NEU.AND P0, PT, R3, RZ, PT ;  /* 0x000000ff0300720b */ /* 0x000fe20003f0d000 */
[----:B------:R-:W-:Y:S02]  /*3620*/  IMAD.SHL.U32 R6, R9, 0x10, RZ ;  /* 0x0000001009067824 */ /* 0x000fe400078e00ff */
[----:B------:R-:W-:Y:S01]  /*3630*/  FMUL R8, R8, -2 ;  /* 0xc000000008087820 */ /* 0x000fe20000400000 */
[----:B------:R-:W-:-:S04]  /*3640*/  IMAD.SHL.U32 R10, R11, 0x2, RZ ;  /* 0x000000020b0a7824 */ /* 0x000fc800078e00ff */
[----:B------:R-:W-:Y:S02]  /*3650*/  FSEL R15, R8, +INF , P0 ;  /* 0x7f800000080f7808 */ /* 0x000fe40000000000 */
[----:B------:R-:W-:-:S03]  /*3660*/  LOP3.LUT R6, R11, R10, R6, 0x96, !PT ;  /* 0x0000000a0b067212 */ /* 0x000fc600078e9606 */
[----:B------:R-:W-:Y:S01]  /*3670*/  VIADD R8, R15, 0xf3000000 ;  /* 0xf30000000f087836 */ /* 0x000fe20000000000 */
[----:B------:R-:W-:Y:S02]  /*3680*/  LOP3.LUT R11, R6, R9, RZ, 0x3c, !PT ;  /* 0x00000009060b7212 */ /* 0x000fe400078e3cff */
[----:B------:R0:W1:Y:S02]  /*3690*/  MUFU.RSQ R6, R15 ;  /* 0x0000000f00067308 */ /* 0x0000640000001400 */
[----:B------:R-:W-:Y:S01]  /*36a0*/  ISETP.GT.U32.AND P0, PT, R8, 0x727fffff, PT ;  /* 0x727fffff0800780c */ /* 0x000fe20003f04070 */
[----:B------:R-:W-:Y:S02]  /*36b0*/  IMAD.IADD R3, R2, 0x1, R11 ;  /* 0x0000000102037824 */ /* 0x000fe400078e020b */
[----:B------:R-:W-:-:S03]  /*36c0*/  IMAD.MOV.U32 R8, RZ, RZ, 0x30c90fdb ;  /* 0x30c90fdbff087424 */ /* 0x000fc600078e00ff */
[----:B------:R-:W-:-:S05]  /*36d0*/  I2FP.F32.U32 R3, R3 ;  /* 0x0000000300037245 */ /* 0x000fca0000201000 */
[----:B------:R-:W-:Y:S02]  /*36e0*/  FFMA R8, R3, R8, 7.314590599882819788e-10 ;  /* 0x30490fdb03087423 */ /* 0x000fe40000000008 */
[----:B0-----:R-:W-:Y:S05]  /*36f0*/  @!P0 BRA `(.L_x_29) ;  /* 0x0000000000108947 */ /* 0x001fea0003800000 */
[----:B------:R-:W-:Y:S01]  /*3700*/  IMAD.MOV.U32 R3, RZ, RZ, R15 ;  /* 0x000000ffff037224 */ /* 0x000fe200078e000f */
[----:B------:R-:W-:-:S07]  /*3710*/  MOV R14, 0x3730 ;  /* 0x00003730000e7802 */ /* 0x000fce0000000f00 */
[----:B-1----:R-:W-:Y:S05]  /*3720*/  CALL.REL.NOINC `($__internal_0_$__cuda_sm20_sqrt_rn_f32_slowpath) ;  /* 0x0000000000887944 */ /* 0x002fea0003c00000 */
[----:B------:R-:W-:Y:S05]  /*3730*/  BRA `(.L_x_30) ;  /* 0x0000000000107947 */ /* 0x000fea0003800000 */
.L_x_29:
[----:B-1----:R-:W-:Y:S01]  /*3740*/  FMUL.FTZ R22, R15, R6 ;  /* 0x000000060f167220 */ /* 0x002fe20000410000 */
[----:B------:R-:W-:-:S03]  /*3750*/  FMUL.FTZ R6, R6, 0.5 ;  /* 0x3f00000006067820 */ /* 0x000fc60000410000 */
[----:B------:R-:W-:-:S04]  /*3760*/  FFMA R3, -R22, R22, R15 ;  /* 0x0000001616037223 */ /* 0x000fc8000000010f */
[----:B------:R-:W-:-:S07]  /*3770*/  FFMA R22, R3, R6, R22 ;  /* 0x0000000603167223 */ /* 0x000fce0000000016 */
.L_x_30:
[----:B------:R-:W-:Y:S05]  /*3780*/  BSYNC.RECONVERGENT B1 ;  /* 0x0000000000017941 */ /* 0x000fea0003800200 */
.L_x_28:
[----:B------:R-:W-:Y:S01]  /*3790*/  FMUL.RZ R10, R8, 0.15915493667125701904 ;  /* 0x3e22f983080a7820 */ /* 0x000fe2000040c000 */
[----:B------:R-:W-:Y:S02]  /*37a0*/  IMAD.MOV.U32 R8, RZ, RZ, R5 ;  /* 0x000000ffff087224 */ /* 0x000fe400078e0005 */
[----:B------:R-:W-:Y:S01]  /*37b0*/  IMAD.MOV.U32 R6, RZ, RZ, R4 ;  /* 0x000000ffff067224 */ /* 0x000fe200078e0004 */
[----:B------:R-:W0:Y:S01]  /*37c0*/  MUFU.SIN R3, R10 ;  /* 0x0000000a00037308 */ /* 0x000e220000000400 */
[----:B------:R-:W-:Y:S02]  /*37d0*/  IMAD.MOV.U32 R18, RZ, RZ, 0x1 ;  /* 0x00000001ff127424 */ /* 0x000fe400078e00ff */
[----:B------:R-:W-:Y:S02]  /*37e0*/  IMAD.MOV.U32 R5, RZ, RZ, R11 ;  /* 0x000000ffff057224 */ /* 0x000fe400078e000b */
[----:B------:R-:W-:-:S03]  /*37f0*/  IMAD.MOV.U32 R4, RZ, RZ, R9 ;  /* 0x000000ffff047224 */ /* 0x000fc600078e0009 */
[----:B------:R-:W1:Y:S01]  /*3800*/  MUFU.COS R15, R10 ;  /* 0x0000000a000f7308 */ /* 0x000e620000000000 */
[-C--:B0-----:R-:W-:Y:S01]  /*3810*/  FMUL R16, R3, R22.reuse ;  /* 0x0000001603107220 */ /* 0x081fe20000400000 */
[----:B------:R-:W-:Y:S02]  /*3820*/  IMAD.MOV.U32 R3, RZ, RZ, R7 ;  /* 0x000000ffff037224 */ /* 0x000fe400078e0007 */
[----:B------:R-:W-:Y:S02]  /*3830*/  IMAD.MOV.U32 R7, RZ, RZ, R8 ;  /* 0x000000ffff077224 */ /* 0x000fe400078e0008 */
[----:B-1----:R-:W-:-:S07]  /*3840*/  FMUL R22, R15, R22 ;  /* 0x000000160f167220 */ /* 0x002fce0000400000 */
.L_x_27:
[----:B------:R-:W-:Y:S05]  /*3850*/  BSYNC.RECONVERGENT B0 ;  /* 0x0000000000007941 */ /* 0x000fea0003800200 */
.L_x_26:
[----:B------:R-:W2:Y:S01]  /*3860*/  LDC.64 R14, c[0x0][0x390] ;  /* 0x0000e400ff0e7b82 */ /* 0x000ea20000000a00 */
[----:B-1----:R-:W2:Y:S07]  /*3870*/  F2F.F64.F32 R8, R16 ;  /* 0x0000001000087310 */ /* 0x002eae0000201800 */
[----:B------:R-:W2:Y:S02]  /*3880*/  LDC.64 R10, c[0x0][0x398] ;  /* 0x0000e600ff0a7b82 */ /* 0x000ea40000000a00 */
[----:B--2---:R-:W-:-:S08]  /*3890*/  DFMA R8, R8, R10, R14 ;  /* 0x0000000a0808722b */ /* 0x004fd0000000000e */
[----:B------:R-:W-:-:S08]  /*38a0*/  DADD R8, R8, 1 ;  /* 0x3ff0000008087429 */ /* 0x000fd00000000000 */
[----:B------:R-:W-:-:S11]  /*38b0*/  DMUL R12, R12, R8 ;  /* 0x000000080c0c7228 */ /* 0x000fd60000000000 */
.L_x_25:
[----:B-1----:R-:W1:Y:S01]  /*38c0*/  LDC.64 R8, c[0x0][0x380] ;  /* 0x0000e000ff087b82 */ /* 0x002e620000000a00 */
[----:B------:R-:W2:Y:S01]  /*38d0*/  LDCU UR5, c[0x0][0x3a0] ;  /* 0x00007400ff0577ac */ /* 0x000ea20008000800 */
[----:B------:R-:W-:Y:S01]  /*38e0*/  DADD R12, R12, -1 ;  /* 0xbff000000c0c7429 */ /* 0x000fe20000000000 */
[----:B-1----:R-:W-:-:S04]  /*38f0*/  IMAD.WIDE R8, R0, 0x8, R8 ;  /* 0x0000000800087825 */ /* 0x002fc800078e0208 */
[----:B------:R-:W-:Y:S02]  /*3900*/  IMAD.IADD R0, R17, 0x1, R0 ;  /* 0x0000000111007824 */ /* 0x000fe400078e0200 */
[----:B------:R3:W-:Y:S03]  /*3910*/  STG.E.64 desc[UR6][R8.64], R12 ;  /* 0x0000000c08007986 */ /* 0x0007e6000c101b06 */
[----:B--2---:R-:W-:-:S13]  /*3920*/  ISETP.GE.AND P0, PT, R0, UR5, PT ;  /* 0x0000000500007c0c */ /* 0x004fda000bf06270 */
[----:B---3--:R-:W-:Y:S05]  /*3930*/  @!P0 BRA `(.L_x_31) ;  /* 0xffffffec00b08947 */ /* 0x008fea000383ffff */
[----:B------:R-:W-:Y:S05]  /*3940*/  EXIT ;  /* 0x000000000000794d */ /* 0x000fea0003800000 */
        .weak           $__internal_0_$__cuda_sm20_sqrt_rn_f32_slowpath
        .type           $__internal_0_$__cuda_sm20_sqrt_rn_f32_slowpath,@function
        .size           $__internal_0_$__cuda_sm20_sqrt_rn_f32_slowpath,(.L_x_59 - $__internal_0_$__cuda_sm20_sqrt_rn_f32_slowpath)
$__internal_0_$__cuda_sm20_sqrt_rn_f32_slowpath:
[----:B------:R-:W-:-:S13]  /*3950*/  LOP3.LUT P1, RZ, R3, 0x7fffffff, RZ, 0xc0, !PT ;  /* 0x7fffffff03ff7812 */ /* 0x000fda000782c0ff */
[----:B------:R-:W-:Y:S01]  /*3960*/  @!P1 IMAD.MOV.U32 R22, RZ, RZ, R3 ;  /* 0x000000ffff169224 */ /* 0x000fe200078e0003 */
[----:B------:R-:W-:Y:S06]  /*3970*/  @!P1 BRA `(.L_x_32) ;  /* 0x0000000000409947 */ /* 0x000fec0003800000 */
[----:B------:R-:W-:-:S13]  /*3980*/  FSETP.GEU.FTZ.AND P1, PT, R3, RZ, PT ;  /* 0x000000ff0300720b */ /* 0x000fda0003f3e000 */
[----:B------:R-:W-:Y:S01]  /*3990*/  @!P1 IMAD.MOV.U32 R22, RZ, RZ, 0x7fffffff ;  /* 0x7fffffffff169424 */ /* 0x000fe200078e00ff */
[----:B------:R-:W-:Y:S06]  /*39a0*/  @!P1 BRA `(.L_x_32) ;  /* 0x0000000000349947 */ /* 0x000fec0003800000 */
[----:B------:R-:W-:-:S13]  /*39b0*/  FSETP.GTU.FTZ.AND P1, PT, |R3|, +INF , PT ;  /* 0x7f8000000300780b */ /* 0x000fda0003f3c200 */
[----:B------:R-:W-:Y:S01]  /*39c0*/  @P1 FADD.FTZ R22, R3, 1 ;  /* 0x3f80000003161421 */ /* 0x000fe20000010000 */
[----:B------:R-:W-:Y:S06]  /*39d0*/  @P1 BRA `(.L_x_32) ;  /* 0x0000000000281947 */ /* 0x000fec0003800000 */
[----:B------:R-:W-:-:S13]  /*39e0*/  FSETP.NEU.FTZ.AND P1, PT, |R3|, +INF , PT ;  /* 0x7f8000000300780b */ /* 0x000fda0003f3d200 */
[----:B------:R-:W-:-:S04]  /*39f0*/  @P1 FFMA R23, R3, 1.84467440737095516160e+19, RZ ;  /* 0x5f80000003171823 */ /* 0x000fc800000000ff */
[----:B------:R-:W0:Y:S02]  /*3a00*/  @P1 MUFU.RSQ R24, R23 ;  /* 0x0000001700181308 */ /* 0x000e240000001400 */
[----:B0-----:R-:W-:Y:S01]  /*3a10*/  @P1 FMUL.FTZ R6, R23, R24 ;  /* 0x0000001817061220 */ /* 0x001fe20000410000 */
[----:B------:R-:W-:-:S03]  /*3a20*/  @P1 FMUL.FTZ R15, R24, 0.5 ;  /* 0x3f000000180f1820 */ /* 0x000fc60000410000 */
[----:B------:R-:W-:-:S04]  /*3a30*/  @P1 FADD.FTZ R22, -R6, -RZ ;  /* 0x800000ff06161221 */ /* 0x000fc80000010100 */
[----:B------:R-:W-:Y:S01]  /*3a40*/  @P1 FFMA R25, R6, R22, R23 ;  /* 0x0000001606191223 */ /* 0x000fe20000000017 */
[----:B------:R-:W-:-:S03]  /*3a50*/  @!P1 IMAD.MOV.U32 R22, RZ, RZ, R3 ;  /* 0x000000ffff169224 */ /* 0x000fc600078e0003 */
[----:B------:R-:W-:-:S04]  /*3a60*/  @P1 FFMA R15, R25, R15, R6 ;  /* 0x0000000f190f1223 */ /* 0x000fc80000000006 */
[----:B------:R-:W-:-:S07]  /*3a70*/  @P1 FMUL.FTZ R22, R15, 2.3283064365386962891e-10 ;  /* 0x2f8000000f161820 */ /* 0x000fce0000410000 */
.L_x_32:
[----:B------:R-:W-:-:S04]  /*3a80*/  IMAD.MOV.U32 R15, RZ, RZ, 0x0 ;  /* 0x00000000ff0f7424 */ /* 0x000fc800078e00ff */
[----:B------:R-:W-:Y:S05]  /*3a90*/  RET.REL.NODEC R14 `(_Z24performSimulationsKernelPddddiij) ;  /* 0xffffffc40e587950 */ /* 0x000fea0003c3ffff */
.L_x_33:
[----:B------:R-:W-:-:S00]  /*3aa0*/  BRA `(.L_x_33) ;  /* 0xfffffffc00fc7947 */ /* 0x000fc0000383ffff */
[----:B------:R-:W-:-:S00]  /*3ab0*/  NOP ;  /* 0x0000000000007918 */ /* 0x000fc00000000000 */
        /* <DEDUP_REMOVED lines=12> */
.L_x_59:


//--------------------- .text._Z27monteCarloIntegrationKernelPdddijS_ --------------------------
	.section	.text._Z27monteCarloIntegrationKernelPdddijS_,"ax",@progbits
	.align	128
        .global         _Z27monteCarloIntegrationKernelPdddijS_
        .type           _Z27monteCarloIntegrationKernelPdddijS_,@function
        .size           _Z27monteCarloIntegrationKernelPdddijS_,(.L_x_60 - _Z27monteCarloIntegrationKernelPdddijS_)
        .other          _Z27monteCarloIntegrationKernelPdddijS_,@"STO_CUDA_ENTRY STV_DEFAULT"
_Z27monteCarloIntegrationKernelPdddijS_:
.text._Z27monteCarloIntegrationKernelPdddijS_:
        /* <DEDUP_REMOVED lines=9> */
[----:B------:R-:W-:Y:S02]  /*0090*/  IMAD.MOV.U32 R7, RZ, RZ, -0x75bd8fc ;  /* 0xf8a42704ff077424 */ /* 0x000fe400078e00ff */
[----:B------:R-:W-:-:S05]  /*00a0*/  IMAD.MOV.U32 R8, RZ, RZ, -0x23270784 ;  /* 0xdcd8f87cff087424 */ /* 0x000fca00078e00ff */
        /* <DEDUP_REMOVED lines=10> */
[----:B--2---:R-:W-:-:S03]  /*0150*/  IMAD R0, R4, UR4, R5 ;  /* 0x0000000404007c24 */ /* 0x004fc6000f8e0205 */
        /* <DEDUP_REMOVED lines=9> */
.L_x_44:
[----:B------:R-:W-:Y:S01]  /*01f0*/  LOP3.LUT R21, R14, 0x3, RZ, 0xc0, !PT ;  /* 0x000000030e157812 */ /* 0x000fe200078ec0ff */
[----:B------:R-:W-:Y:S03]  /*0200*/  BSSY.RECONVERGENT B1, `(.L_x_36) ;  /* 0x0000245000017945 */ /* 0x000fe60003800200 */
[----:B------:R-:W-:-:S04]  /*0210*/  ISETP.NE.U32.AND P0, PT, R21, RZ, PT ;  /* 0x000000ff1500720c */ /* 0x000fc80003f05070 */
[----:B------:R-:W-:-:S13]  /*0220*/  ISETP.NE.AND.EX P0, PT, RZ, RZ, PT, P0 ;  /* 0x000000ffff00720c */ /* 0x000fda0003f05300 */
[----:B0-23--:R-:W-:Y:S05]  /*0230*/  @!P0 BRA `(.L_x_37) ;  /* 0x0000002400048947 */ /* 0x00dfea0003800000 */
[----:B-1----:R-:W0:Y:S01]  /*0240*/  LDC.64 R10, c[0x4][RZ] ;  /* 0x01000000ff0a7b82 */ /* 0x002e220000000a00 */
[----:B------:R-:W-:Y:S01]  /*0250*/  IMAD.MOV.U32 R16, RZ, RZ, RZ ;  /* 0x000000ffff107224 */ /* 0x000fe200078e00ff */
[----:B------:R-:W-:Y:S02]  /*0260*/  CS2R R8, SRZ ;  /* 0x0000000000087805 */ /* 0x000fe4000001ff00 */
[----:B------:R-:W-:Y:S01]  /*0270*/  CS2R R6, SRZ ;  /* 0x0000000000067805 */ /* 0x000fe2000001ff00 */
[----:B------:R-:W-:Y:S02]  /*0280*/  IMAD.MOV.U32 R3, RZ, RZ, RZ ;  /* 0x000000ffff037224 */ /* 0x000fe400078e00ff */
[----:B0-----:R-:W-:-:S07]  /*0290*/  IMAD.WIDE.U32 R10, R5, 0xc80, R10 ;  /* 0x00000c80050a7825 */ /* 0x001fce00078e000a */
.L_x_39:
[----:B------:R-:W-:-:S06]  /*02a0*/  IMAD R17, R16, 0x4, R1 ;  /* 0x0000000410117824 */ /* 0x000fcc00078e0201 */
[----:B------:R-:W5:Y:S01]  /*02b0*/  LDL R17, [R17+0x4] ;  /* 0x0000040011117983 */ /* 0x000f620000100800 */
[----:B------:R-:W-:Y:S01]  /*02c0*/  IMAD.SHL.U32 R18, R16, 0x20, RZ ;  /* 0x0000002010127824 */ /* 0x000fe200078e00ff */
[----:B------:R-:W-:-:S06]  /*02d0*/  UMOV UR4, URZ ;  /* 0x000000ff00047c82 */ /* 0x000fcc0008000000 */
.L_x_38:
[----:B-----5:R-:W-:Y:S01]  /*02e0*/  SHF.R.U32.HI R27, RZ, UR4, R17 ;  /* 0x00000004ff1b7c19 */ /* 0x020fe20008011611 */
[----:B------:R-:W-:-:S03]  /*02f0*/  VIADD R12, R18, UR4 ;  /* 0x00000004120c7c36 */ /* 0x000fc60008000000 */
[----:B------:R-:W-:-:S04]  /*0300*/  LOP3.LUT R13, R27, 0x1, RZ, 0xc0, !PT ;  /* 0x000000011b0d7812 */ /* 0x000fc800078ec0ff */
[----:B------:R-:W-:Y:S01]  /*0310*/  ISETP.NE.U32.AND P0, PT, R13, 0x1, PT ;  /* 0x000000010d00780c */ /* 0x000fe20003f05070 */
[----:B------:R-:W-:-:S04]  /*0320*/  IMAD R13, R12, 0x5, RZ ;  /* 0x000000050c0d7824 */ /* 0x000fc800078e02ff */
[----:B------:R-:W-:-:S08]  /*0330*/  IMAD.WIDE.U32 R12, R13, 0x4, R10 ;  /* 0x000000040d0c7825 */ /* 0x000fd000078e000a */
[----:B------:R-:W2:Y:S01]  /*0340*/  @!P0 LDG.E R20, desc[UR6][R12.64+0x10] ;  /* 0x000010060c148981 */ /* 0x000ea2000c1e1900 */
[----:B------:R-:W-:-:S03]  /*0350*/  R2P PR, R27, 0x7e ;  /* 0x0000007e1b007804 */ /* 0x000fc60000000000 */
[----:B------:R-:W3:Y:S04]  /*0360*/  @!P0 LDG.E R22, desc[UR6][R12.64] ;  /* 0x000000060c168981 */ /* 0x000ee8000c1e1900 */
[----:B------:R-:W4:Y:S04]  /*0370*/  @!P0 LDG.E R24, desc[UR6][R12.64+0x8] ;  /* 0x000008060c188981 */ /* 0x000f28000c1e1900 */
[----:B------:R-:W4:Y:S04]  /*0380*/  @!P0 LDG.E R19, desc[UR6][R12.64+0x4] ;  /* 0x000004060c138981 */ /* 0x000f28000c1e1900 */
[----:B------:R-:W4:Y:S04]  /*0390*/  @P1 LDG.E R28, desc[UR6][R12.64+0x24] ;  /* 0x000024060c1c1981 */ /* 0x000f28000c1e1900 */
[----:B------:R-:W4:Y:S04]  /*03a0*/  @P2 LDG.E R30, desc[UR6][R12.64+0x38] ;  /* 0x000038060c1e2981 */ /* 0x000f28000c1e1900 */
[----:B------:R-:W4:Y:S04]  /*03b0*/  @P3 LDG.E R32, desc[UR6][R12.64+0x4c] ;  /* 0x00004c060c203981 */ /* 0x000f28000c1e1900 */
[----:B------:R-:W4:Y:S04]  /*03c0*/  @P4 LDG.E R34, desc[UR6][R12.64+0x60] ;  /* 0x000060060c224981 */ /* 0x000f28000c1e1900 */
[----:B------:R-:W4:Y:S04]  /*03d0*/  @P1 LDG.E R26, desc[UR6][R12.64+0x14] ;  /* 0x000014060c1a1981 */ /* 0x000f28000c1e1900 */
[----:B------:R-:W4:Y:S04]  /*03e0*/  @P5 LDG.E R36, desc[UR6][R12.64+0x74] ;  /* 0x000074060c245981 */ /* 0x000f28000c1e1900 */
[----:B------:R-:W4:Y:S04]  /*03f0*/  @!P0 LDG.E R23, desc[UR6][R12.64+0xc] ;  /* 0x00000c060c178981 */ /* 0x000f28000c1e1900 */
[----:B------:R-:W4:Y:S04]  /*0400*/  @P6 LDG.E R29, desc[UR6][R12.64+0x88] ;  /* 0x000088060c1d6981 */ /* 0x000f28000c1e1900 */
[----:B------:R-:W4:Y:S04]  /*0410*/  @P1 LDG.E R25, desc[UR6][R12.64+0x18] ;  /* 0x000018060c191981 */ /* 0x000f28000c1e1900 */
[----:B------:R-:W4:Y:S04]  /*0420*/  @P3 LDG.E R31, desc[UR6][R12.64+0x48] ;  /* 0x000048060c1f3981 */ /* 0x000f28000c1e1900 */
[----:B------:R-:W4:Y:S04]  /*0430*/  @P4 LDG.E R33, desc[UR6][R12.64+0x54] ;  /* 0x000054060c214981 */ /* 0x000f28000c1e1900 */
[----:B------:R-:W4:Y:S01]  /*0440*/  @P4 LDG.E R35, desc[UR6][R12.64+0x5c] ;  /* 0x00005c060c234981 */ /* 0x000f22000c1e1900 */
[----:B--2---:R-:W-:-:S03]  /*0450*/  @!P0 LOP3.LUT R9, R9, R20, RZ, 0x3c, !PT ;  /* 0x0000001409098212 */ /* 0x004fc600078e3cff */
[----:B------:R-:W2:Y:S01]  /*0460*/  @P1 LDG.E R20, desc[UR6][R12.64+0x1c] ;  /* 0x00001c060c141981 */ /* 0x000ea2000c1e1900 */
[----:B---3--:R-:W-:-:S03]  /*0470*/  @!P0 LOP3.LUT R3, R3, R22, RZ, 0x3c, !PT ;  /* 0x0000001603038212 */ /* 0x008fc600078e3cff */
[----:B------:R-:W3:Y:S01]  /*0480*/  @P2 LDG.E R22, desc[UR6][R12.64+0x28] ;  /* 0x000028060c162981 */ /* 0x000ee2000c1e1900 */
[----:B----4-:R-:W-:Y:S02]  /*0490*/  @P1 LOP3.LUT R9, R9, R28, RZ, 0x3c, !PT ;  /* 0x0000001c09091212 */ /* 0x010fe400078e3cff */
[----:B------:R-:W-:Y:S01]  /*04a0*/  @!P0 LOP3.LUT R7, R7, R24, RZ, 0x3c, !PT ;  /* 0x0000001807078212 */ /* 0x000fe200078e3cff */
[----:B------:R-:W4:Y:S01]  /*04b0*/  @P3 LDG.E R28, desc[UR6][R12.64+0x44] ;  /* 0x000044060c1c3981 */ /* 0x000f22000c1e1900 */
[----:B------:R-:W-:Y:S02]  /*04c0*/  @P2 LOP3.LUT R9, R9, R30, RZ, 0x3c, !PT ;  /* 0x0000001e09092212 */ /* 0x000fe400078e3cff */
[----:B------:R-:W-:Y:S01]  /*04d0*/  @!P0 LOP3.LUT R6, R6, R19, RZ, 0x3c, !PT ;  /* 0x0000001306068212 */ /* 0x000fe200078e3cff */
[----:B------:R-:W4:Y:S01]  /*04e0*/  @P2 LDG.E R24, desc[UR6][R12.64+0x30] ;  /* 0x000030060c182981 */ /* 0x000f22000c1e1900 */
[----:B------:R-:W-:-:S03]  /*04f0*/  @P3 LOP3.LUT R9, R9, R32, RZ, 0x3c, !PT ;  /* 0x0000002009093212 */ /* 0x000fc600078e3cff */
[----:B------:R-:W4:Y:S01]  /*0500*/  @P1 LDG.E R19, desc[UR6][R12.64+0x20] ;  /* 0x000020060c131981 */ /* 0x000f22000c1e1900 */
[----:B------:R-:W-:-:S03]  /*0510*/  @P4 LOP3.LUT R9, R9, R34, RZ, 0x3c, !PT ;  /* 0x0000002209094212 */ /* 0x000fc600078e3cff */
[----:B------:R-:W4:Y:S01]  /*0520*/  @P4 LDG.E R30, desc[UR6][R12.64+0x58] ;  /* 0x000058060c1e4981 */ /* 0x000f22000c1e1900 */
[----:B------:R-:W-:-:S03]  /*0530*/  @P1 LOP3.LUT R3, R3, R26, RZ, 0x3c, !PT ;  /* 0x0000001a03031212 */ /* 0x000fc600078e3cff */
[----:B------:R-:W4:Y:S01]  /*0540*/  @P3 LDG.E R26, desc[UR6][R12.64+0x3c] ;  /* 0x00003c060c1a3981 */ /* 0x000f22000c1e1900 */
[----:B------:R-:W-:Y:S02]  /*0550*/  @P5 LOP3.LUT R9, R9, R36, RZ, 0x3c, !PT ;  /* 0x0000002409095212 */ /* 0x000fe400078e3cff */
[----:B------:R-:W-:Y:S02]  /*0560*/  @!P0 LOP3.LUT R8, R8, R23, RZ, 0x3c, !PT ;  /* 0x0000001708088212 */ /* 0x000fe400078e3cff */
[----:B------:R-:W4:Y:S01]  /*0570*/  @P2 LDG.E R23, desc[UR6][R12.64+0x2c] ;  /* 0x00002c060c172981 */ /* 0x000f22000c1e1900 */
[----:B------:R-:W-:-:S03]  /*0580*/  @P6 LOP3.LUT R9, R9, R29, RZ, 0x3c, !PT ;  /* 0x0000001d09096212 */ /* 0x000fc600078e3cff */
[----:B------:R-:W4:Y:S01]  /*0590*/  @P3 LDG.E R29, desc[UR6][R12.64+0x40] ;  /* 0x000040060c1d3981 */ /* 0x000f22000c1e1900 */
[----:B------:R-:W-:-:S03]  /*05a0*/  @P1 LOP3.LUT R6, R6, R25, RZ, 0x3c, !PT ;  /* 0x0000001906061212 */ /* 0x000fc600078e3cff */
[----:B------:R-:W4:Y:S01]  /*05b0*/  @P2 LDG.E R25, desc[UR6][R12.64+0x34] ;  /* 0x000034060c192981 */ /* 0x000f22000c1e1900 */
[----:B--2---:R-:W-:-:S03]  /*05c0*/  @P1 LOP3.LUT R7, R7, R20, RZ, 0x3c, !PT ;  /* 0x0000001407071212 */ /* 0x004fc600078e3cff */
[----:B------:R-:W2:Y:S01]  /*05d0*/  @P4 LDG.E R20, desc[UR6][R12.64+0x50] ;  /* 0x000050060c144981 */ /* 0x000ea2000c1e1900 */
[----:B---3--:R-:W-:Y:S02]  /*05e0*/  @P2 LOP3.LUT R3, R3, R22, RZ, 0x3c, !PT ;  /* 0x0000001603032212 */ /* 0x008fe400078e3cff */
[----:B------:R-:W-:Y:S01]  /*05f0*/  LOP3.LUT P0, RZ, R27, 0x80, RZ, 0xc0, !PT ;  /* 0x000000801bff7812 */ /* 0x000fe2000780c0ff */
[----:B------:R-:W3:-:S12]  /*0600*/  @P5 LDG.E R22, desc[UR6][R12.64+0x6c] ;  /* 0x00006c060c165981 */ /* 0x000ed8000c1e1900 */
[----:B------:R-:W3:Y:S01]  /*0610*/  @P0 LDG.E R32, desc[UR6][R12.64+0x9c] ;  /* 0x00009c060c200981 */ /* 0x000ee2000c1e1900 */
[----:B----4-:R-:W-:-:S03]  /*0620*/  @P2 LOP3.LUT R7, R7, R24, RZ, 0x3c, !PT ;  /* 0x0000001807072212 */ /* 0x010fc600078e3cff */
[----:B------:R-:W4:Y:S01]  /*0630*/  @P6 LDG.E R24, desc[UR6][R12.64+0x78] ;  /* 0x000078060c186981 */ /* 0x000f22000c1e1900 */
[----:B------:R-:W-:-:S03]  /*0640*/  @P1 LOP3.LUT R8, R8, R19, RZ, 0x3c, !PT ;  /* 0x0000001308081212 */ /* 0x000fc600078e3cff */
[----:B------:R-:W4:Y:S01]  /*0650*/  @P5 LDG.E R19, desc[UR6][R12.64+0x68] ;  /* 0x000068060c135981 */ /* 0x000f22000c1e1900 */
[----:B------:R-:W-:Y:S02]  /*0660*/  @P3 LOP3.LUT R3, R3, R26, RZ, 0x3c, !PT ;  /* 0x0000001a03033212 */ /* 0x000fe400078e3cff */
[----:B------:R-:W-:Y:S01]  /*0670*/  @P3 LOP3.LUT R7, R7, R28, RZ, 0x3c, !PT ;  /* 0x0000001c07073212 */ /* 0x000fe200078e3cff */
[----:B------:R-:W4:Y:S01]  /*0680*/  @P6 LDG.E R26, desc[UR6][R12.64+0x80] ;  /* 0x000080060c1a6981 */ /* 0x000f22000c1e1900 */
[----:B------:R-:W-:-:S03]  /*0690*/  @P2 LOP3.LUT R6, R6, R23, RZ, 0x3c, !PT ;  /* 0x0000001706062212 */ /* 0x000fc600078e3cff */
[----:B------:R-:W4:Y:S04]  /*06a0*/  @P0 LDG.E R28, desc[UR6][R12.64+0x8c] ;  /* 0x00008c060c1c0981 */ /* 0x000f28000c1e1900 */
[----:B------:R-:W4:Y:S01]  /*06b0*/  @P5 LDG.E R23, desc[UR6][R12.64+0x70] ;  /* 0x000070060c175981 */ /* 0x000f22000c1e1900 */
[----:B------:R-:W-:Y:S02]  /*06c0*/  @P3 LOP3.LUT R6, R6, R29, RZ, 0x3c, !PT ;  /* 0x0000001d06063212 */ /* 0x000fe400078e3cff */
[----:B------:R-:W-:Y:S01]  /*06d0*/  @P2 LOP3.LUT R8, R8, R25, RZ, 0x3c, !PT ;  /* 0x0000001908082212 */ /* 0x000fe200078e3cff */
[----:B------:R-:W4:Y:S01]  /*06e0*/  @P6 LDG.E R29, desc[UR6][R12.64+0x84] ;  /* 0x000084060c1d6981 */ /* 0x000f22000c1e1900 */
[----:B------:R-:W-:-:S03]  /*06f0*/  @P4 LOP3.LUT R6, R6, R33, RZ, 0x3c, !PT ;  /* 0x0000002106064212 */ /* 0x000fc600078e3cff */
[----:B------:R-:W4:Y:S01]  /*0700*/  @P6 LDG.E R25, desc[UR6][R12.64+0x7c] ;  /* 0x00007c060c196981 */ /* 0x000f22000c1e1900 */
[----:B------:R-:W-:Y:S02]  /*0710*/  @P3 LOP3.LUT R8, R8, R31, RZ, 0x3c, !PT ;  /* 0x0000001f08083212 */ /* 0x000fe400078e3cff */
[----:B------:R-:W-:Y:S01]  /*0720*/  @P4 LOP3.LUT R7, R7, R30, RZ, 0x3c, !PT ;  /* 0x0000001e07074212 */ /* 0x000fe200078e3cff */
[----:B------:R-:W4:Y:S04]  /*0730*/  @P0 LDG.E R31, desc[UR6][R12.64+0x90] ;  /* 0x000090060c1f0981 */ /* 0x000f28000c1e1900 */
[----:B------:R-:W4:Y:S04]  /*0740*/  @P0 LDG.E R30, desc[UR6][R12.64+0x94] ;  /* 0x000094060c1e0981 */ /* 0x000f28000c1e1900 */
[----:B------:R-:W4:Y:S01]  /*0750*/  @P0 LDG.E R33, desc[UR6][R12.64+0x98] ;  /* 0x000098060c210981 */ /* 0x000f22000c1e1900 */
[----:B--2---:R-:W-:-:S03]  /*0760*/  @P4 LOP3.LUT R3, R3, R20, RZ, 0x3c, !PT ;  /* 0x0000001403034212 */ /* 0x004fc600078e3cff */
[----:B------:R-:W2:Y:S01]  /*0770*/  @P5 LDG.E R20, desc[UR6][R12.64+0x64] ;  /* 0x000064060c145981 */ /* 0x000ea2000c1e1900 */
[----:B------:R-:W-:Y:S02]  /*0780*/  @P4 LOP3.LUT R8, R8, R35, RZ, 0x3c, !PT ;  /* 0x0000002308084212 */ /* 0x000fe400078e3cff */
[----:B---3--:R-:W-:Y:S02]  /*0790*/  @P5 LOP3.LUT R7, R7, R22, RZ, 0x3c, !PT ;  /* 0x0000001607075212 */ /* 0x008fe400078e3cff */
[----:B------:R-:W-:Y:S02]  /*07a0*/  @P0 LOP3.LUT R9, R9, R32, RZ, 0x3c, !PT ;  /* 0x0000002009090212 */ /* 0x000fe400078e3cff */
[----:B----4-:R-:W-:Y:S02]  /*07b0*/  @P5 LOP3.LUT R6, R6, R19, RZ, 0x3c, !PT ;  /* 0x0000001306065212 */ /* 0x010fe400078e3cff */
[----:B------:R-:W-:Y:S02]  /*07c0*/  @P6 LOP3.LUT R7, R7, R26, RZ, 0x3c, !PT ;  /* 0x0000001a07076212 */ /* 0x000fe400078e3cff */
[----:B------:R-:W-:-:S04]  /*07d0*/  @P5 LOP3.LUT R8, R8, R23, RZ, 0x3c, !PT ;  /* 0x0000001708085212 */ /* 0x000fc800078e3cff */
[----:B------:R-:W-:Y:S02]  /*07e0*/  @P6 LOP3.LUT R8, R8, R29, RZ, 0x3c, !PT ;  /* 0x0000001d08086212 */ /* 0x000fe400078e3cff */
[----:B------:R-:W-:-:S04]  /*07f0*/  @P6 LOP3.LUT R6, R6, R25, RZ, 0x3c, !PT ;  /* 0x0000001906066212 */ /* 0x000fc800078e3cff */
[----:B------:R-:W-:Y:S02]  /*0800*/  @P0 LOP3.LUT R6, R6, R31, RZ, 0x3c, !PT ;  /* 0x0000001f06060212 */ /* 0x000fe400078e3cff */
[----:B------:R-:W-:Y:S02]  /*0810*/  @P0 LOP3.LUT R7, R7, R30, RZ, 0x3c, !PT ;  /* 0x0000001e07070212 */ /* 0x000fe400078e3cff */
[----:B------:R-:W-:Y:S02]  /*0820*/  @P0 LOP3.LUT R8, R8, R33, RZ, 0x3c, !PT ;  /* 0x0000002108080212 */ /* 0x000fe400078e3cff */
[----:B--2---:R-:W-:-:S04]  /*0830*/  @P5 LOP3.LUT R3, R3, R20, RZ, 0x3c, !PT ;  /* 0x0000001403035212 */ /* 0x004fc800078e3cff */
[----:B------:R-:W-:-:S04]  /*0840*/  @P6 LOP3.LUT R3, R3, R24, RZ, 0x3c, !PT ;  /* 0x0000001803036212 */ /* 0x000fc800078e3cff */
[----:B------:R-:W-:Y:S02]  /*0850*/  @P0 LOP3.LUT R3, R3, R28, RZ, 0x3c, !PT ;  /* 0x0000001c03030212 */ /* 0x000fe400078e3cff */
[----:B------:R-:W-:-:S13]  /*0860*/  R2P PR, R27.B1, 0x7f ;  /* 0x0000007f1b007804 */ /* 0x000fda0000001000 */
[----:B------:R-:W2:Y:S04]  /*0870*/  @P0 LDG.E R19, desc[UR6][R12.64+0xa4] ;  /* 0x0000a4060c130981 */ /* 0x000ea8000c1e1900 */
[----:B------:R-:W3:Y:S04]  /*0880*/  @P0 LDG.E R23, desc[UR6][R12.64+0xac] ;  /* 0x0000ac060c170981 */ /* 0x000ee8000c1e1900 */
[----:B------:R-:W4:Y:S04]  /*0890*/  @P1 LDG.E R25, desc[UR6][R12.64+0xb8] ;  /* 0x0000b8060c191981 */ /* 0x000f28000c1e1900 */
        /* <DEDUP_REMOVED lines=18> */
[----:B------:R-:W2:Y:S01]  /*09c0*/  @P2 LDG.E R24, desc[UR6][R12.64+0xd0] ;  /* 0x0000d0060c182981 */ /* 0x000ea2000c1e1900 */
[----:B------:R-:W-:-:S03]  /*09d0*/  @P0 LOP3.LUT R7, R7, R26, RZ, 0x3c, !PT ;  /* 0x0000001a07070212 */ /* 0x000fc600078e3cff */
[----:B------:R-:W2:Y:S01]  /*09e0*/  @P2 LDG.E R26, desc[UR6][R12.64+0xd8] ;  /* 0x0000d8060c1a2981 */ /* 0x000ea2000c1e1900 */
[----:B------:R-:W-:-:S03]  /*09f0*/  @P1 LOP3.LUT R8, R8, R29, RZ, 0x3c, !PT ;  /* 0x0000001d08081212 */ /* 0x000fc600078e3cff */
[----:B------:R-:W2:Y:S01]  /*0a00*/  @P3 LDG.E R29, desc[UR6][R12.64+0xe8] ;  /* 0x0000e8060c1d3981 */ /* 0x000ea2000c1e1900 */
[----:B------:R-:W-:Y:S02]  /*0a10*/  @P0 LOP3.LUT R9, R9, R28, RZ, 0x3c, !PT ;  /* 0x0000001c09090212 */ /* 0x000fe400078e3cff */
[----:B------:R-:W-:Y:S01]  /*0a20*/  LOP3.LUT P0, RZ, R27, 0x8000, RZ, 0xc0, !PT ;  /* 0x000080001bff7812 */ /* 0x000fe2000780c0ff */
[----:B------:R-:W2:Y:S01]  /*0a30*/  @P3 LDG.E R28, desc[UR6][R12.64+0xdc] ;  /* 0x0000dc060c1c3981 */ /* 0x000ea2000c1e1900 */
[----:B------:R-:W-:-:S03]  /*0a40*/  @P1 LOP3.LUT R3, R3, R30, RZ, 0x3c, !PT ;  /* 0x0000001e03031212 */ /* 0x000fc600078e3cff */
[----:B------:R-:W2:Y:S01]  /*0a50*/  @P3 LDG.E R27, desc[UR6][R12.64+0xe0] ;  /* 0x0000e0060c1b3981 */ /* 0x000ea2000c1e1900 */
[----:B------:R-:W-:-:S03]  /*0a60*/  @P1 LOP3.LUT R7, R7, R32, RZ, 0x3c, !PT ;  /* 0x0000002007071212 */ /* 0x000fc600078e3cff */
[----:B------:R-:W2:Y:S01]  /*0a70*/  @P3 LDG.E R30, desc[UR6][R12.64+0xe4] ;  /* 0x0000e4060c1e3981 */ /* 0x000ea2000c1e1900 */
[----:B------:R-:W-:-:S03]  /*0a80*/  @P1 LOP3.LUT R9, R9, R20, RZ, 0x3c, !PT ;  /* 0x0000001409091212 */ /* 0x000fc600078e3cff */
[----:B------:R-:W2:Y:S04]  /*0a90*/  @P3 LDG.E R32, desc[UR6][R12.64+0xec] ;  /* 0x0000ec060c203981 */ /* 0x000ea8000c1e1900 */
[----:B------:R-:W2:Y:S01]  /*0aa0*/  @P4 LDG.E R20, desc[UR6][R12.64+0x100] ;  /* 0x000100060c144981 */ /* 0x000ea2000c1e1900 */
[----:B------:R-:W-:-:S03]  /*0ab0*/  @P2 LOP3.LUT R3, R3, R22, RZ, 0x3c, !PT ;  /* 0x0000001603032212 */ /* 0x000fc600078e3cff */
[----:B------:R-:W2:Y:S01]  /*0ac0*/  @P5 LDG.E R22, desc[UR6][R12.64+0x104] ;  /* 0x000104060c165981 */ /* 0x000ea2000c1e1900 */
[----:B---3--:R-:W-:-:S03]  /*0ad0*/  @P2 LOP3.LUT R6, R6, R23, RZ, 0x3c, !PT ;  /* 0x0000001706062212 */ /* 0x008fc600078e3cff */
[----:B------:R-:W3:Y:S01]  /*0ae0*/  @P5 LDG.E R23, desc[UR6][R12.64+0x108] ;  /* 0x000108060c175981 */ /* 0x000ee2000c1e1900 */
[----:B----4-:R-:W-:-:S03]  /*0af0*/  @P2 LOP3.LUT R8, R8, R25, RZ, 0x3c, !PT ;  /* 0x0000001908082212 */ /* 0x010fc600078e3cff */
[----:B------:R-:W4:Y:S01]  /*0b00*/  @P5 LDG.E R25, desc[UR6][R12.64+0x110] ;  /* 0x000110060c195981 */ /* 0x000f22000c1e1900 */
[----:B--2---:R-:W-:-:S03]  /*0b10*/  @P2 LOP3.LUT R7, R7, R24, RZ, 0x3c, !PT ;  /* 0x0000001807072212 */ /* 0x004fc600078e3cff */
[----:B------:R-:W2:Y:S01]  /*0b20*/  @P5 LDG.E R24, desc[UR6][R12.64+0x10c] ;  /* 0x00010c060c185981 */ /* 0x000ea2000c1e1900 */
[----:B------:R-:W-:-:S03]  /*0b30*/  @P2 LOP3.LUT R9, R9, R26, RZ, 0x3c, !PT ;  /* 0x0000001a09092212 */ /* 0x000fc600078e3cff */
[----:B------:R-:W2:Y:S01]  /*0b40*/  @P5 LDG.E R26, desc[UR6][R12.64+0x114] ;  /* 0x000114060c1a5981 */ /* 0x000ea2000c1e1900 */
[----:B------:R-:W-:-:S03]  /*0b50*/  @P3 LOP3.LUT R8, R8, R29, RZ, 0x3c, !PT ;  /* 0x0000001d08083212 */ /* 0x000fc600078e3cff */
[----:B------:R-:W2:Y:S01]  /*0b60*/  @P0 LDG.E R29, desc[UR6][R12.64+0x130] ;  /* 0x000130060c1d0981 */ /* 0x000ea2000c1e1900 */
[----:B------:R-:W-:Y:S02]  /*0b70*/  @P4 LOP3.LUT R8, R8, R19, RZ, 0x3c, !PT ;  /* 0x0000001308084212 */ /* 0x000fe400078e3cff */
[----:B------:R-:W-:Y:S01]  /*0b80*/  @P3 LOP3.LUT R3, R3, R28, RZ, 0x3c, !PT ;  /* 0x0000001c03033212 */ /* 0x000fe200078e3cff */
[----:B------:R-:W2:Y:S01]  /*0b90*/  @P6 LDG.E R19, desc[UR6][R12.64+0x124] ;  /* 0x000124060c136981 */ /* 0x000ea2000c1e1900 */
[----:B------:R-:W-:-:S03]  /*0ba0*/  @P3 LOP3.LUT R6, R6, R27, RZ, 0x3c, !PT ;  /* 0x0000001b06063212 */ /* 0x000fc600078e3cff */
[----:B------:R-:W2:Y:S01]  /*0bb0*/  @P6 LDG.E R28, desc[UR6][R12.64+0x118] ;  /* 0x000118060c1c6981 */ /* 0x000ea2000c1e1900 */
[----:B------:R-:W-:-:S03]  /*0bc0*/  @P3 LOP3.LUT R7, R7, R30, RZ, 0x3c, !PT ;  /* 0x0000001e07073212 */ /* 0x000fc600078e3cff */
        /* <DEDUP_REMOVED lines=9> */
[----:B------:R-:W2:Y:S04]  /*0c60*/  @P0 LDG.E R20, desc[UR6][R12.64+0x134] ;  /* 0x000134060c140981 */ /* 0x000ea8000c1e1900 */
[----:B------:R-:W2:Y:S04]  /*0c70*/  @P0 LDG.E R36, desc[UR6][R12.64+0x13c] ;  /* 0x00013c060c240981 */ /* 0x000ea8000c1e1900 */
[----:B------:R-:W2:Y:S01]  /*0c80*/  @P0 LDG.E R31, desc[UR6][R12.64+0x138] ;  /* 0x000138060c1f0981 */ /* 0x000ea2000c1e1900 */
[----:B------:R-:W-:Y:S01]  /*0c90*/  UIADD3 UR4, UPT, UPT, UR4, 0x10, URZ ;  /* 0x0000001004047890 */ /* 0x000fe2000fffe0ff */
[----:B------:R-:W-:-:S03]  /*0ca0*/  @P5 LOP3.LUT R3, R3, R22, RZ, 0x3c, !PT ;  /* 0x0000001603035212 */ /* 0x000fc600078e3cff */
[----:B------:R-:W-:Y:S01]  /*0cb0*/  UISETP.NE.AND UP0, UPT, UR4, 0x20, UPT ;  /* 0x000000200400788c */ /* 0x000fe2000bf05270 */
[----:B---3--:R-:W-:Y:S02]  /*0cc0*/  @P5 LOP3.LUT R6, R6, R23, RZ, 0x3c, !PT ;  /* 0x0000001706065212 */ /* 0x008fe400078e3cff */
[----:B----4-:R-:W-:Y:S02]  /*0cd0*/  @P5 LOP3.LUT R8, R8, R25, RZ, 0x3c, !PT ;  /* 0x0000001908085212 */ /* 0x010fe400078e3cff */
[----:B--2---:R-:W-:Y:S02]  /*0ce0*/  @P5 LOP3.LUT R7, R7, R24, RZ, 0x3c, !PT ;  /* 0x0000001807075212 */ /* 0x004fe400078e3cff */
[----:B------:R-:W-:Y:S02]  /*0cf0*/  @P5 LOP3.LUT R9, R9, R26, RZ, 0x3c, !PT ;  /* 0x0000001a09095212 */ /* 0x000fe400078e3cff */
[----:B------:R-:W-:Y:S02]  /*0d00*/  @P6 LOP3.LUT R8, R8, R19, RZ, 0x3c, !PT ;  /* 0x0000001308086212 */ /* 0x000fe400078e3cff */
[----:B------:R-:W-:-:S02]  /*0d10*/  @P6 LOP3.LUT R3, R3, R28, RZ, 0x3c, !PT ;  /* 0x0000001c03036212 */ /* 0x000fc400078e3cff */
[----:B------:R-:W-:Y:S02]  /*0d20*/  @P6 LOP3.LUT R6, R6, R27, RZ, 0x3c, !PT ;  /* 0x0000001b06066212 */ /* 0x000fe400078e3cff */
[----:B------:R-:W-:Y:S02]  /*0d30*/  @P6 LOP3.LUT R7, R7, R30, RZ, 0x3c, !PT ;  /* 0x0000001e07076212 */ /* 0x000fe400078e3cff */
[----:B------:R-:W-:Y:S02]  /*0d40*/  @P6 LOP3.LUT R9, R9, R32, RZ, 0x3c, !PT ;  /* 0x0000002009096212 */ /* 0x000fe400078e3cff */
[----:B------:R-:W-:Y:S02]  /*0d50*/  @P0 LOP3.LUT R6, R6, R29, RZ, 0x3c, !PT ;  /* 0x0000001d06060212 */ /* 0x000fe400078e3cff */
[----:B------:R-:W-:Y:S02]  /*0d60*/  @P0 LOP3.LUT R3, R3, R34, RZ, 0x3c, !PT ;  /* 0x0000002203030212 */ /* 0x000fe400078e3cff */
[----:B------:R-:W-:-:S02]  /*0d70*/  @P0 LOP3.LUT R7, R7, R20, RZ, 0x3c, !PT ;  /* 0x0000001407070212 */ /* 0x000fc400078e3cff */
[----:B------:R-:W-:Y:S02]  /*0d80*/  @P0 LOP3.LUT R9, R9, R36, RZ, 0x3c, !PT ;  /* 0x0000002409090212 */ /* 0x000fe400078e3cff */
[----:B------:R-:W-:Y:S01]  /*0d90*/  @P0 LOP3.LUT R8, R8, R31, RZ, 0x3c, !PT ;  /* 0x0000001f08080212 */ /* 0x000fe200078e3cff */
[----:B------:R-:W-:Y:S06]  /*0da0*/  BRA.U UP0, `(.L_x_38) ;  /* 0xfffffff5004c7547 */ /* 0x000fec000b83ffff */
[----:B------:R-:W-:-:S05]  /*0db0*/  VIADD R16, R16, 0x1 ;  /* 0x0000000110107836 */ /* 0x000fca0000000000 */
[----:B------:R-:W-:-:S13]  /*0dc0*/  ISETP.NE.AND P0, PT, R16, 0x5, PT ;  /* 0x000000051000780c */ /* 0x000fda0003f05270 */
[----:B------:R-:W-:Y:S05]  /*0dd0*/  @P0 BRA `(.L_x_39) ;  /* 0xfffffff400300947 */ /* 0x000fea000383ffff */
[----:B------:R0:W-:Y:S01]  /*0de0*/  STL [R1+0x4], R3 ;  /* 0x0000040301007387 */ /* 0x0001e20000100800 */
[----:B------:R-:W-:-:S03]  /*0df0*/  ISETP.NE.U32.AND P0, PT, R21, 0x1, PT ;  /* 0x000000011500780c */ /* 0x000fc60003f05070 */
[----:B------:R0:W-:Y:S01]  /*0e00*/  STL.64 [R1+0x8], R6 ;  /* 0x0000080601007387 */ /* 0x0001e20000100a00 */
[----:B------:R-:W-:-:S03]  /*0e10*/  ISETP.NE.AND.EX P0, PT, RZ, RZ, PT, P0 ;  /* 0x000000ffff00720c */ /* 0x000fc60003f05300 */
[----:B------:R0:W-:Y:S10]  /*0e20*/  STL.64 [R1+0x10], R8 ;  /* 0x0000100801007387 */ /* 0x0001f40000100a00 */
[----:B------:R-:W-:Y:S05]  /*0e30*/  @!P0 BRA `(.L_x_37) ;  /* 0x0000001800048947 */ /* 0x000fea0003800000 */
[----:B------:R-:W-:Y:S01]  /*0e40*/  UMOV UR4, URZ ;  /* 0x000000ff00047c82 */ /* 0x000fe20008000000 */
[----:B------:R-:W-:Y:S01]  /*0e50*/  UMOV UR5, URZ ;  /* 0x000000ff00057c82 */ /* 0x000fe20008000000 */
[----:B------:R-:W-:Y:S02]  /*0e60*/  IMAD.MOV.U32 R16, RZ, RZ, RZ ;  /* 0x000000ffff107224 */ /* 0x000fe400078e00ff */
[----:B0-----:R-:W-:Y:S02]  /*0e70*/  IMAD.MOV.U32 R3, RZ, RZ, RZ ;  /* 0x000000ffff037224 */ /* 0x001fe400078e00ff */
[----:B------:R-:W-:Y:S02]  /*0e80*/  IMAD.U32 R9, RZ, RZ, UR4 ;  /* 0x00000004ff097e24 */ /* 0x000fe4000f8e00ff */
[----:B------:R-:W-:Y:S02]  /*0e90*/  IMAD.U32 R8, RZ, RZ, UR5 ;  /* 0x00000005ff087e24 */ /* 0x000fe4000f8e00ff */
[----:B------:R-:W-:-:S02]  /*0ea0*/  IMAD.U32 R7, RZ, RZ, UR4 ;  /* 0x00000004ff077e24 */ /* 0x000fc4000f8e00ff */
[----:B------:R-:W-:-:S07]  /*0eb0*/  IMAD.U32 R6, RZ, RZ, UR5 ;  /* 0x00000005ff067e24 */ /* 0x000fce000f8e00ff */
.L_x_41:
[----:B------:R-:W-:-:S06]  /*0ec0*/  IMAD R17, R16, 0x4, R1 ;  /* 0x0000000410117824 */ /* 0x000fcc00078e0201 */
[----:B------:R-:W5:Y:S01]  /*0ed0*/  LDL R17, [R17+0x4] ;  /* 0x0000040011117983 */ /* 0x000f620000100800 */
[----:B------:R-:W-:Y:S01]  /*0ee0*/  IMAD.SHL.U32 R18, R16, 0x20, RZ ;  /* 0x0000002010127824 */ /* 0x000fe200078e00ff */
[----:B------:R-:W-:-:S06]  /*0ef0*/  UMOV UR4, URZ ;  /* 0x000000ff00047c82 */ /* 0x000fcc0008000000 */
.L_x_40:
        /* <DEDUP_REMOVED lines=181> */
[----:B------:R-:W-:Y:S05]  /*1a50*/  @P0 BRA `(.L_x_37) ;  /* 0x0000000800fc0947 */ /* 0x000fea0003800000 */
[----:B------:R-:W-:Y:S01]  /*1a60*/  UMOV UR4, URZ ;  /* 0x000000ff00047c82 */ /* 0x000fe20008000000 */
[----:B------:R-:W-:Y:S01]  /*1a70*/  UMOV UR5, URZ ;  /* 0x000000ff00057c82 */ /* 0x000fe20008000000 */
[----:B------:R-:W-:Y:S02]  /*1a80*/  IMAD.MOV.U32 R16, RZ, RZ, RZ ;  /* 0x000000ffff107224 */ /* 0x000fe400078e00ff */
[----:B--2---:R-:W-:Y:S02]  /*1a90*/  IMAD.MOV.U32 R3, RZ, RZ, RZ ;  /* 0x000000ffff037224 */ /* 0x004fe400078e00ff */
[----:B------:R-:W-:Y:S02]  /*1aa0*/  IMAD.U32 R9, RZ, RZ, UR4 ;  /* 0x00000004ff097e24 */ /* 0x000fe4000f8e00ff */
[----:B------:R-:W-:Y:S02]  /*1ab0*/  IMAD.U32 R8, RZ, RZ, UR5 ;  /* 0x00000005ff087e24 */ /* 0x000fe4000f8e00ff */
[----:B------:R-:W-:-:S02]  /*1ac0*/  IMAD.U32 R7, RZ, RZ, UR4 ;  /* 0x00000004ff077e24 */ /* 0x000fc4000f8e00ff */
[----:B------:R-:W-:-:S07]  /*1ad0*/  IMAD.U32 R6, RZ, RZ, UR5 ;  /* 0x00000005ff067e24 */ /* 0x000fce000f8e00ff */
.L_x_43:
[----:B------:R-:W-:-:S06]  /*1ae0*/  IMAD R17, R16, 0x4, R1 ;  /* 0x0000000410117824 */ /* 0x000fcc00078e0201 */
[----:B------:R-:W5:Y:S01]  /*1af0*/  LDL R17, [R17+0x4] ;  /* 0x0000040011117983 */ /* 0x000f620000100800 */
[----:B------:R-:W-:Y:S01]  /*1b00*/  IMAD.SHL.U32 R18, R16, 0x20, RZ ;  /* 0x0000002010127824 */ /* 0x000fe200078e00ff */
[----:B------:R-:W-:-:S06]  /*1b10*/  UMOV UR4, URZ ;  /* 0x000000ff00047c82 */ /* 0x000fcc0008000000 */
.L_x_42:
        /* <DEDUP_REMOVED lines=11> */
[----:B------:R-:W4:Y:S04]  /*1bd0*/  @P4 LDG.E R34, desc[UR6][R12.64+0x60] ;  /* 0x000060060c224981 */ /* 0x000f28000c1e1900 */
[----:B------:R-:W4:Y:S04]  /*1be0*/  @!P0 LDG.E R24, desc[UR6][R12.64+0x8] ;  /* 0x000008060c188981 */ /* 0x000f28000c1e1900 */
[----:B------:R-:W4:Y:S04]  /*1bf0*/  @!P0 LDG.E R22, desc[UR6][R12.64] ;  /* 0x000000060c168981 */ /* 0x000f28000c1e1900 */
[----:B------:R-:W4:Y:S04]  /*1c00*/  @P5 LDG.E R36, desc[UR6][R12.64+0x74] ;  /* 0x000074060c245981 */ /* 0x000f28000c1e1900 */
[----:B------:R-:W4:Y:S04]  /*1c10*/  @!P0 LDG.E R19, desc[UR6][R12.64+0x4] ;  /* 0x000004060c138981 */ /* 0x000f28000c1e1900 */
[----:B------:R-:W4:Y:S04]  /*1c20*/  @!P0 LDG.E R21, desc[UR6][R12.64+0xc] ;  /* 0x00000c060c158981 */ /* 0x000f28000c1e1900 */
[----:B------:R-:W4:Y:S04]  /*1c30*/  @P6 LDG.E R23, desc[UR6][R12.64+0x88] ;  /* 0x000088060c176981 */ /* 0x000f28000c1e1900 */
[----:B------:R-:W4:Y:S04]  /*1c40*/  @P1 LDG.E R20, desc[UR6][R12.64+0x14] ;  /* 0x000014060c141981 */ /* 0x000f28000c1e1900 */
[----:B------:R-:W4:Y:S04]  /*1c50*/  @P2 LDG.E R27, desc[UR6][R12.64+0x34] ;  /* 0x000034060c1b2981 */ /* 0x000f28000c1e1900 */
[----:B------:R-:W4:Y:S04]  /*1c60*/  @P3 LDG.E R29, desc[UR6][R12.64+0x40] ;  /* 0x000040060c1d3981 */ /* 0x000f28000c1e1900 */
[----:B------:R-:W4:Y:S04]  /*1c70*/  @P3 LDG.E R31, desc[UR6][R12.64+0x48] ;  /* 0x000048060c1f3981 */ /* 0x000f28000c1e1900 */
[----:B------:R-:W4:Y:S01]  /*1c80*/  @P4 LDG.E R33, desc[UR6][R12.64+0x54] ;  /* 0x000054060c214981 */ /* 0x000f22000c1e1900 */
[----:B--2---:R-:W-:-:S03]  /*1c90*/  @!P0 LOP3.LUT R9, R9, R26, RZ, 0x3c, !PT ;  /* 0x0000001a09098212 */ /* 0x004fc600078e3cff */
        /* <DEDUP_REMOVED lines=8> */
[----:B------:R-:W-:Y:S02]  /*1d20*/  @!P0 LOP3.LUT R7, R7, R24, RZ, 0x3c, !PT ;  /* 0x0000001807078212 */ /* 0x000fe400078e3cff */
[----:B------:R-:W2:Y:S01]  /*1d30*/  @P2 LDG.E R24, desc[UR6][R12.64+0x28] ;  /* 0x000028060c182981 */ /* 0x000ea2000c1e1900 */
[----:B------:R-:W-:-:S03]  /*1d40*/  @!P0 LOP3.LUT R3, R3, R22, RZ, 0x3c, !PT ;  /* 0x0000001603038212 */ /* 0x000fc600078e3cff */
[----:B------:R-:W3:Y:S01]  /*1d50*/  @P1 LDG.E R22, desc[UR6][R12.64+0x1c] ;  /* 0x00001c060c161981 */ /* 0x000ee2000c1e1900 */
[----:B------:R-:W-:Y:S02]  /*1d60*/  @P5 LOP3.LUT R9, R9, R36, RZ, 0x3c, !PT ;  /* 0x0000002409095212 */ /* 0x000fe400078e3cff */
[----:B------:R-:W-:Y:S02]  /*1d70*/  @!P0 LOP3.LUT R6, R6, R19, RZ, 0x3c, !PT ;  /* 0x0000001306068212 */ /* 0x000fe400078e3cff */
[----:B------:R-:W4:Y:S01]  /*1d80*/  @P1 LDG.E R19, desc[UR6][R12.64+0x18] ;  /* 0x000018060c131981 */ /* 0x000f22000c1e1900 */
[----:B------:R-:W-:-:S03]  /*1d90*/  @!P0 LOP3.LUT R8, R8, R21, RZ, 0x3c, !PT ;  /* 0x0000001508088212 */ /* 0x000fc600078e3cff */
[----:B------:R-:W4:Y:S01]  /*1da0*/  @P1 LDG.E R21, desc[UR6][R12.64+0x20] ;  /* 0x000020060c151981 */ /* 0x000f22000c1e1900 */
[----:B------:R-:W-:-:S03]  /*1db0*/  @P6 LOP3.LUT R9, R9, R23, RZ, 0x3c, !PT ;  /* 0x0000001709096212 */ /* 0x000fc600078e3cff */
[----:B------:R-:W4:Y:S01]  /*1dc0*/  @P2 LDG.E R23, desc[UR6][R12.64+0x2c] ;  /* 0x00002c060c172981 */ /* 0x000f22000c1e1900 */
[----:B------:R-:W-:-:S03]  /*1dd0*/  @P1 LOP3.LUT R3, R3, R20, RZ, 0x3c, !PT ;  /* 0x0000001403031212 */ /* 0x000fc600078e3cff */
[----:B------:R-:W4:Y:S01]  /*1de0*/  @P4 LDG.E R20, desc[UR6][R12.64+0x50] ;  /* 0x000050060c144981 */ /* 0x000f22000c1e1900 */
[----:B------:R-:W-:Y:S02]  /*1df0*/  LOP3.LUT P0, RZ, R25, 0x80, RZ, 0xc0, !PT ;  /* 0x0000008019ff7812 */ /* 0x000fe4000780c0ff */
[----:B--2---:R-:W-:Y:S02]  /*1e00*/  @P2 LOP3.LUT R3, R3, R24, RZ, 0x3c, !PT ;  /* 0x0000001803032212 */ /* 0x004fe400078e3cff */
[----:B------:R-:W2:Y:S01]  /*1e10*/  @P6 LDG.E R24, desc[UR6][R12.64+0x78] ;  /* 0x000078060c186981 */ /* 0x000ea2000c1e1900 */
[----:B---3--:R-:W-:Y:S02]  /*1e20*/  @P1 LOP3.LUT R7, R7, R22, RZ, 0x3c, !PT ;  /* 0x0000001607071212 */ /* 0x008fe400078e3cff */
[----:B------:R-:W-:Y:S01]  /*1e30*/  @P3 LOP3.LUT R3, R3, R28, RZ, 0x3c, !PT ;  /* 0x0000001c03033212 */ /* 0x000fe200078e3cff */
[----:B------:R-:W3:Y:S01]  /*1e40*/  @P5 LDG.E R22, desc[UR6][R12.64+0x6c] ;  /* 0x00006c060c165981 */ /* 0x000ee2000c1e1900 */
[----:B------:R-:W-:-:S03]  /*1e50*/  @P2 LOP3.LUT R7, R7, R26, RZ, 0x3c, !PT ;  /* 0x0000001a07072212 */ /* 0x000fc600078e3cff */
[----:B------:R-:W2:Y:S01]  /*1e60*/  @P6 LDG.E R26, desc[UR6][R12.64+0x80] ;  /* 0x000080060c1a6981 */ /* 0x000ea2000c1e1900 */
        /* <DEDUP_REMOVED lines=19> */
[----:B------:R-:W2:Y:S04]  /*1fa0*/  @P0 LDG.E R33, desc[UR6][R12.64+0x98] ;  /* 0x000098060c210981 */ /* 0x000ea8000c1e1900 */
[----:B------:R-:W2:Y:S01]  /*1fb0*/  @P0 LDG.E R32, desc[UR6][R12.64+0x9c] ;  /* 0x00009c060c200981 */ /* 0x000ea2000c1e1900 */
[----:B---3--:R-:W-:-:S02]  /*1fc0*/  @P5 LOP3.LUT R7, R7, R22, RZ, 0x3c, !PT ;  /* 0x0000001607075212 */ /* 0x008fc400078e3cff */
[----:B----4-:R-:W-:Y:S02]  /*1fd0*/  @P4 LOP3.LUT R8, R8, R19, RZ, 0x3c, !PT ;  /* 0x0000001308084212 */ /* 0x010fe400078e3cff */
[----:B--2---:R-:W-:Y:S02]  /*1fe0*/  @P5 LOP3.LUT R6, R6, R21, RZ, 0x3c, !PT ;  /* 0x0000001506065212 */ /* 0x004fe400078e3cff */
[----:B------:R-:W-:Y:S02]  /*1ff0*/  @P5 LOP3.LUT R8, R8, R23, RZ, 0x3c, !PT ;  /* 0x0000001708085212 */ /* 0x000fe400078e3cff */
        /* <DEDUP_REMOVED lines=37> */
[----:B------:R-:W-:Y:S02]  /*2250*/  LOP3.LUT P0, RZ, R25, 0x8000, RZ, 0xc0, !PT ;  /* 0x0000800019ff7812 */ /* 0x000fe4000780c0ff */
[----:B------:R-:W-:Y:S01]  /*2260*/  @P1 LOP3.LUT R6, R6, R27, RZ, 0x3c, !PT ;  /* 0x0000001b06061212 */ /* 0x000fe200078e3cff */
[----:B------:R-:W4:Y:S01]  /*2270*/  @P3 LDG.E R25, desc[UR6][R12.64+0xe0] ;  /* 0x0000e0060c193981 */ /* 0x000f22000c1e1900 */
[----:B------:R-:W-:-:S03]  /*2280*/  @P1 LOP3.LUT R7, R7, R20, RZ, 0x3c, !PT ;  /* 0x0000001407071212 */ /* 0x000fc600078e3cff */
[----:B------:R-:W4:Y:S04]  /*2290*/  @P3 LDG.E R27, desc[UR6][R12.64+0xe8] ;  /* 0x0000e8060c1b3981 */ /* 0x000f28000c1e1900 */
[----:B------:R-:W4:Y:S01]  /*22a0*/  @P4 LDG.E R20, desc[UR6][R12.64+0xf8] ;  /* 0x0000f8060c144981 */ /* 0x000f22000c1e1900 */
[----:B------:R-:W-:-:S03]  /*22b0*/  @P1 LOP3.LUT R8, R8, R19, RZ, 0x3c, !PT ;  /* 0x0000001308081212 */ /* 0x000fc600078e3cff */
[----:B------:R-:W4:Y:S04]  /*22c0*/  @P4 LDG.E R19, desc[UR6][R12.64+0xfc] ;  /* 0x0000fc060c134981 */ /* 0x000f28000c1e1900 */
[----:B------:R-:W4:Y:S01]  /*22d0*/  @P0 LDG.E R31, desc[UR6][R12.64+0x13c] ;  /* 0x00013c060c1f0981 */ /* 0x000f22000c1e1900 */
[----:B--2---:R-:W-:-:S03]  /*22e0*/  @P1 LOP3.LUT R9, R9, R22, RZ, 0x3c, !PT ;  /* 0x0000001609091212 */ /* 0x004fc600078e3cff */
[----:B------:R-:W2:Y:S01]  /*22f0*/  @P4 LDG.E R22, desc[UR6][R12.64+0x100] ;  /* 0x000100060c164981 */ /* 0x000ea2000c1e1900 */
[----:B---3--:R-:W-:-:S03]  /*2300*/  @P2 LOP3.LUT R7, R7, R26, RZ, 0x3c, !PT ;  /* 0x0000001a07072212 */ /* 0x008fc600078e3cff */
[----:B------:R-:W3:Y:S01]  /*2310*/  @P5 LDG.E R26, desc[UR6][R12.64+0x10c] ;  /* 0x00010c060c1a5981 */ /* 0x000ee2000c1e1900 */
[----:B----4-:R-:W-:Y:S02]  /*2320*/  @P2 LOP3.LUT R6, R6, R21, RZ, 0x3c, !PT ;  /* 0x0000001506062212 */ /* 0x010fe400078e3cff */
[----:B------:R-:W-:Y:S01]  /*2330*/  @P3 LOP3.LUT R7, R7, R32, RZ, 0x3c, !PT ;  /* 0x0000002007073212 */ /* 0x000fe200078e3cff */
        /* <DEDUP_REMOVED lines=20> */
[----:B------:R-:W4:Y:S04]  /*2480*/  @P0 LDG.E R34, desc[UR6][R12.64+0x12c] ;  /* 0x00012c060c220981 */ /* 0x000f28000c1e1900 */
[----:B------:R-:W4:Y:S04]  /*2490*/  @P0 LDG.E R19, desc[UR6][R12.64+0x130] ;  /* 0x000130060c130981 */ /* 0x000f28000c1e1900 */
[----:B------:R-:W4:Y:S04]  /*24a0*/  @P0 LDG.E R36, desc[UR6][R12.64+0x134] ;  /* 0x000134060c240981 */ /* 0x000f28000c1e1900 */
[----:B------:R-:W4:Y:S01]  /*24b0*/  @P0 LDG.E R29, desc[UR6][R12.64+0x138] ;  /* 0x000138060c1d0981 */ /* 0x000f22000c1e1900 */
[----:B------:R-:W-:-:S04]  /*24c0*/  UIADD3 UR4, UPT, UPT, UR4, 0x10, URZ ;  /* 0x0000001004047890 */ /* 0x000fc8000fffe0ff */
[----:B------:R-:W-:Y:S01]  /*24d0*/  UISETP.NE.AND UP0, UPT, UR4, 0x20, UPT ;  /* 0x000000200400788c */ /* 0x000fe2000bf05270 */
[----:B--2---:R-:W-:Y:S02]  /*24e0*/  @P4 LOP3.LUT R9, R9, R22, RZ, 0x3c, !PT ;  /* 0x0000001609094212 */ /* 0x004fe400078e3cff */
[----:B---3--:R-:W-:Y:S02]  /*24f0*/  @P5 LOP3.LUT R7, R7, R26, RZ, 0x3c, !PT ;  /* 0x0000001a07075212 */ /* 0x008fe400078e3cff */
[----:B----4-:R-:W-:Y:S02]  /*2500*/  @P5 LOP3.LUT R6, R6, R21, RZ, 0x3c, !PT ;  /* 0x0000001506065212 */ /* 0x010fe400078e3cff */
        /* <DEDUP_REMOVED lines=10> */
[----:B------:R-:W-:Y:S02]  /*25b0*/  @P0 LOP3.LUT R6, R6, R19, RZ, 0x3c, !PT ;  /* 0x0000001306060212 */ /* 0x000fe400078e3cff */
        /* <DEDUP_REMOVED lines=9> */
.L_x_37:
[----:B------:R-:W-:Y:S05]  /*2650*/  BSYNC.RECONVERGENT B1 ;  /* 0x0000000000017941 */ /* 0x000fea0003800200 */
.L_x_36:
[C---:B------:R-:W-:Y:S01]  /*2660*/  ISETP.GT.U32.AND P0, PT, R14.reuse, 0x3, PT ;  /* 0x000000030e00780c */ /* 0x040fe20003f04070 */
[----:B------:R-:W-:Y:S01]  /*2670*/  VIADD R5, R5, 0x1 ;  /* 0x0000000105057836 */ /* 0x000fe20000000000 */
[--C-:B------:R-:W-:Y:S02]  /*2680*/  SHF.R.U64 R14, R14, 0x2, R15.reuse ;  /* 0x000000020e0e7819 */ /* 0x100fe4000000120f */
[----:B------:R-:W-:Y:S02]  /*2690*/  ISETP.GT.U32.AND.EX P0, PT, R15, RZ, PT, P0 ;  /* 0x000000ff0f00720c */ /* 0x000fe40003f04100 */
[----:B------:R-:W-:-:S11]  /*26a0*/  SHF.R.U32.HI R15, RZ, 0x2, R15 ;  /* 0x00000002ff0f7819 */ /* 0x000fd6000001160f */
[----:B------:R-:W-:Y:S05]  /*26b0*/  @P0 BRA `(.L_x_44) ;  /* 0xffffffd800cc0947 */ /* 0x000fea000383ffff */
.L_x_35:
[----:B------:R-:W-:Y:S05]  /*26c0*/  BSYNC.RECONVERGENT B0 ;  /* 0x0000000000007941 */ /* 0x000fea0003800200 */
.L_x_34:
[----:B------:R-:W4:Y:S01]  /*26d0*/  LDCU UR4, c[0x0][0x398] ;  /* 0x00007300ff0477ac */ /* 0x000f220008000800 */
[----:B------:R-:W-:Y:S01]  /*26e0*/  BSSY.RECONVERGENT B0, `(.L_x_45) ;  /* 0x000003f000007945 */ /* 0x000fe20003800200 */
[----:B-1----:R-:W-:Y:S01]  /*26f0*/  CS2R R10, SRZ ;  /* 0x00000000000a7805 */ /* 0x002fe2000001ff00 */
[----:B------:R-:W1:Y:S01]  /*2700*/  LDCU.64 UR10, c[0x0][0x388] ;  /* 0x00007100ff0a77ac */ /* 0x000e620008000a00 */
[----:B------:R-:W0:Y:S01]  /*2710*/  LDCU UR12, c[0x0][0x398] ;  /* 0x00007300ff0c77ac */ /* 0x000e220008000800 */
[----:B----4-:R-:W-:-:S13]  /*2720*/  ISETP.GE.AND P0, PT, R0, UR4, PT ;  /* 0x0000000400007c0c */ /* 0x010fda000bf06270 */
[----:B01----:R-:W-:Y:S05]  /*2730*/  @P0 BRA `(.L_x_46) ;  /* 0x0000000000e40947 */ /* 0x003fea0003800000 */
[----:B------:R-:W0:Y:S01]  /*2740*/  LDC.64 R12, c[0x0][0x388] ;  /* 0x0000e200ff0c7b82 */ /* 0x000e220000000a00 */
[----:B------:R-:W0:Y:S01]  /*2750*/  LDCU.64 UR8, c[0x0][0x390] ;  /* 0x00007200ff0877ac */ /* 0x000e220008000a00 */
[----:B------:R-:W-:Y:S01]  /*2760*/  IMAD.MOV.U32 R5, RZ, RZ, R6 ;  /* 0x000000ffff057224 */ /* 0x000fe200078e0006 */
[----:B------:R-:W-:Y:S01]  /*2770*/  CS2R R10, SRZ ;  /* 0x00000000000a7805 */ /* 0x000fe2000001ff00 */
[----:B--23--:R-:W-:Y:S01]  /*2780*/  IMAD.MOV.U32 R6, RZ, RZ, R7 ;  /* 0x000000ffff067224 */ /* 0x00cfe200078e0007 */
[----:B------:R-:W1:Y:S01]  /*2790*/  LDCU UR4, c[0x0][0x370] ;  /* 0x00006e00ff0477ac */ /* 0x000e620008000800 */
[----:B------:R-:W-:Y:S02]  /*27a0*/  IMAD.MOV.U32 R7, RZ, RZ, R9 ;  /* 0x000000ffff077224 */ /* 0x000fe400078e0009 */
[----:B------:R-:W-:Y:S02]  /*27b0*/  IMAD.MOV.U32 R9, RZ, RZ, R0 ;  /* 0x000000ffff097224 */ /* 0x000fe400078e0000 */
[----:B-1----:R-:W-:Y:S01]  /*27c0*/  IMAD R34, R4, UR4, RZ ;  /* 0x0000000404227c24 */ /* 0x002fe2000f8e02ff */
[----:B0-----:R-:W-:-:S11]  /*27d0*/  DADD R12, -R12, UR8 ;  /* 0x000000080c0c7e29 */ /* 0x001fd60008000100 */
.L_x_50:
[----:B------:R-:W-:Y:S01]  /*27e0*/  SHF.R.U32.HI R14, RZ, 0x2, R3 ;  /* 0x00000002ff0e7819 */ /* 0x000fe20000011603 */
[----:B------:R-:W-:Y:S01]  /*27f0*/  VIADD R2, R2, 0x587c5 ;  /* 0x000587c502027836 */ /* 0x000fe20000000000 */
[----:B------:R-:W-:Y:S01]  /*2800*/  BSSY.RECONVERGENT B1, `(.L_x_47) ;  /* 0x0000016000017945 */ /* 0x000fe20003800200 */
[----:B------:R-:W-:Y:S01]  /*2810*/  IMAD.MOV.U32 R16, RZ, RZ, 0x2f800000 ;  /* 0x2f800000ff107424 */ /* 0x000fe200078e00ff */
[----:B------:R-:W-:Y:S01]  /*2820*/  LOP3.LUT R14, R14, R3, RZ, 0x3c, !PT ;  /* 0x000000030e0e7212 */ /* 0x000fe200078e3cff */
[----:B------:R-:W-:Y:S02]  /*2830*/  IMAD.SHL.U32 R3, R7, 0x10, RZ ;  /* 0x0000001007037824 */ /* 0x000fe400078e00ff */
[----:B------:R-:W-:Y:S02]  /*2840*/  IMAD.IADD R9, R34, 0x1, R9 ;  /* 0x0000000122097824 */ /* 0x000fe400078e0209 */
[----:B------:R-:W-:-:S03]  /*2850*/  IMAD.SHL.U32 R15, R14, 0x2, RZ ;  /* 0x000000020e0f7824 */ /* 0x000fc600078e00ff */
[----:B------:R-:W-:Y:S02]  /*2860*/  ISETP.GE.AND P0, PT, R9, UR12, PT ;  /* 0x0000000c09007c0c */ /* 0x000fe4000bf06270 */
[----:B------:R-:W-:-:S04]  /*2870*/  LOP3.LUT R14, R14, R15, R3, 0x96, !PT ;  /* 0x0000000f0e0e7212 */ /* 0x000fc800078e9603 */
[----:B------:R-:W-:-:S05]  /*2880*/  LOP3.LUT R17, R14, R7, RZ, 0x3c, !PT ;  /* 0x000000070e117212 */ /* 0x000fca00078e3cff */
[----:B------:R-:W-:-:S05]  /*2890*/  IMAD.IADD R3, R17, 0x1, R2 ;  /* 0x0000000111037824 */ /* 0x000fca00078e0202 */
[----:B------:R-:W-:-:S05]  /*28a0*/  I2FP.F32.U32 R3, R3 ;  /* 0x0000000300037245 */ /* 0x000fca0000201000 */
[----:B------:R-:W-:Y:S01]  /*28b0*/  FFMA R16, R3, R16, 1.1641532182693481445e-10 ;  /* 0x2f00000003107423 */ /* 0x000fe20000000010 */
[----:B------:R-:W-:Y:S02]  /*28c0*/  IMAD.MOV.U32 R3, RZ, RZ, R5 ;  /* 0x000000ffff037224 */ /* 0x000fe400078e0005 */
[----:B------:R-:W-:Y:S01]  /*28d0*/  IMAD.MOV.U32 R5, RZ, RZ, R6 ;  /* 0x000000ffff057224 */ /* 0x000fe200078e0006 */
[----:B------:R-:W0:Y:S01]  /*28e0*/  F2F.F64.F32 R14, R16 ;  /* 0x00000010000e7310 */ /* 0x000e220000201800 */
[----:B------:R-:W-:Y:S02]  /*28f0*/  IMAD.MOV.U32 R6, RZ, RZ, R8 ;  /* 0x000000ffff067224 */ /* 0x000fe400078e0008 */
[----:B------:R-:W-:Y:S02]  /*2900*/  IMAD.MOV.U32 R8, RZ, RZ, R7 ;  /* 0x000000ffff087224 */ /* 0x000fe400078e0007 */
[----:B------:R-:W-:Y:S01]  /*2910*/  IMAD.MOV.U32 R7, RZ, RZ, R17 ;  /* 0x000000ffff077224 */ /* 0x000fe200078e0011 */
[----:B0-----:R-:W-:-:S08]  /*2920*/  DFMA R14, R12, R14, UR10 ;  /* 0x0000000a0c0e7e2b */ /* 0x001fd0000800000e */
[----:B------:R-:W-:-:S06]  /*2930*/  DADD R32, -RZ, -R14 ;  /* 0x00000000ff207229 */ /* 0x000fcc000000090e */
[----:B------:R-:W-:-:S07]  /*2940*/  MOV R32, 0x2960 ;  /* 0x0000296000207802 */ /* 0x000fce0000000f00 */
[----:B------:R-:W-:Y:S05]  /*2950*/  CALL.REL.NOINC `($_Z27monteCarloIntegrationKernelPdddijS_$__internal_accurate_pow) ;  /* 0x0000000800347944 */ /* 0x000fea0003c00000 */
[----:B------:R-:W-:Y:S05]  /*2960*/  BSYNC.RECONVERGENT B1 ;  /* 0x0000000000017941 */ /* 0x000fea0003800200 */
.L_x_47:
[----:B------:R-:W-:Y:S01]  /*2970*/  IMAD.MOV.U32 R16, RZ, RZ, 0x147ae148 ;  /* 0x147ae148ff107424 */ /* 0x000fe200078e00ff */
[----:B------:R-:W-:Y:S01]  /*2980*/  BSSY.RECONVERGENT B1, `(.L_x_48) ;  /* 0x000000f000017945 */ /* 0x000fe20003800200 */
[----:B------:R-:W-:-:S06]  /*2990*/  IMAD.MOV.U32 R17, RZ, RZ, 0x3ff147ae ;  /* 0x3ff147aeff117424 */ /* 0x000fcc00078e00ff */
[----:B------:R-:W-:-:S10]  /*29a0*/  DADD R18, -R14, R16 ;  /* 0x000000000e127229 */ /* 0x000fd40000000110 */
[----:B------:R-:W-:Y:S01]  /*29b0*/  LOP3.LUT R18, R19, 0x7ff00000, RZ, 0xc0, !PT ;  /* 0x7ff0000013127812 */ /* 0x000fe200078ec0ff */
[----:B------:R-:W-:-:S03]  /*29c0*/  IMAD.MOV.U32 R19, RZ, RZ, R21 ;  /* 0x000000ffff137224 */ /* 0x000fc600078e0015 */
[----:B------:R-:W-:Y:S01]  /*29d0*/  ISETP.NE.AND P1, PT, R18, 0x7ff00000, PT ;  /* 0x7ff000001200780c */ /* 0x000fe20003f25270 */
[----:B------:R-:W-:-:S12]  /*29e0*/  IMAD.MOV.U32 R18, RZ, RZ, R20 ;  /* 0x000000ffff127224 */ /* 0x000fd800078e0014 */
[----:B------:R-:W-:Y:S05]  /*29f0*/  @P1 BRA `(.L_x_49) ;  /* 0x00000000001c1947 */ /* 0x000fea0003800000 */
[----:B------:R-:W-:-:S14]  /*2a00*/  DSETP.NAN.AND P1, PT, R14, R14, PT ;  /* 0x0000000e0e00722a */ /* 0x000fdc0003f28000 */
[----:B------:R-:W-:Y:S01]  /*2a10*/  @P1 DADD R18, -R14, R16 ;  /* 0x000000000e121229 */ /* 0x000fe20000000110 */
[----:B------:R-:W-:Y:S10]  /*2a20*/  @P1 BRA `(.L_x_49) ;  /* 0x0000000000101947 */ /* 0x000ff40003800000 */
[----:B------:R-:W-:-:S14]  /*2a30*/  DSETP.NEU.AND P1, PT, |R14|, +INF , PT ;  /* 0x7ff000000e00742a */ /* 0x000fdc0003f2d200 */
[----:B------:R-:W-:Y:S01]  /*2a40*/  @!P1 ISETP.GE.AND P2, PT, R33, RZ, PT ;  /* 0x000000ff2100920c */ /* 0x000fe20003f46270 */
[----:B------:R-:W-:-:S03]  /*2a50*/  @!P1 IMAD.MOV.U32 R18, RZ, RZ, RZ ;  /* 0x000000ffff129224 */ /* 0x000fc600078e00ff */
[----:B------:R-:W-:-:S09]  /*2a60*/  @!P1 SEL R19, RZ, 0x7ff00000, !P2 ;  /* 0x7ff00000ff139807 */ /* 0x000fd20005000000 */
.L_x_49:
[----:B------:R-:W-:Y:S05]  /*2a70*/  BSYNC.RECONVERGENT B1 ;  /* 0x0000000000017941 */ /* 0x000fea0003800200 */
.L_x_48:
[----:B------:R-:W-:-:S06]  /*2a80*/  DSETP.NEU.AND P1, PT, R14, RZ, PT ;  /* 0x000000ff0e00722a */ /* 0x000fcc0003f2d000 */
[----:B------:R-:W-:Y:S02]  /*2a90*/  FSEL R14, R18, RZ, P1 ;  /* 0x000000ff120e7208 */ /* 0x000fe40000800000 */
[----:B------:R-:W-:-:S06]  /*2aa0*/  FSEL R15, R19, 1.875, P1 ;  /* 0x3ff00000130f7808 */ /* 0x000fcc0000800000 */
[----:B------:R-:W-:Y:S01]  /*2ab0*/  DADD R10, R10, R14 ;  /* 0x000000000a0a7229 */ /* 0x000fe2000000000e */
[----:B------:R-:W-:Y:S10]  /*2ac0*/  @!P0 BRA `(.L_x_50) ;  /* 0xfffffffc00448947 */ /* 0x000ff4000383ffff */
.L_x_46:
[----:B------:R-:W-:Y:S05]  /*2ad0*/  BSYNC.RECONVERGENT B0 ;  /* 0x0000000000007941 */ /* 0x000fea0003800200 */
.L_x_45:
[----:B--23--:R-:W0:Y:S01]  /*2ae0*/  LDC.64 R2, c[0x0][0x380] ;  /* 0x0000e000ff027b82 */ /* 0x00ce220000000a00 */
[C---:B------:R-:W-:Y:S01]  /*2af0*/  ISETP.NE.AND P0, PT, R0.reuse, RZ, PT ;  /* 0x000000ff0000720c */ /* 0x040fe20003f05270 */
[----:B0-----:R-:W-:-:S05]  /*2b00*/  IMAD.WIDE R6, R0, 0x8, R2 ;  /* 0x0000000800067825 */ /* 0x001fca00078e0202 */
[----:B------:R0:W-:Y:S01]  /*2b10*/  STG.E.64 desc[UR6][R6.64], R10 ;  /* 0x0000000a06007986 */ /* 0x0001e2000c101b06 */
[----:B------:R-:W-:Y:S06]  /*2b20*/  BAR.SYNC.DEFER_BLOCKING 0x0 ;  /* 0x0000000000007b1d */ /* 0x000fec0000010000 */
[----:B------:R-:W-:Y:S05]  /*2b30*/  @P0 EXIT ;  /* 0x000000000000094d */ /* 0x000fea0003800000 */
[----:B------:R-:W1:Y:S01]  /*2b40*/  LDC R5, c[0x0][0x370] ;  /* 0x0000dc00ff057b82 */ /* 0x000e620000000800 */
[----:B------:R-:W-:Y:S01]  /*2b50*/  CS2R R24, SRZ ;  /* 0x0000000000187805 */ /* 0x000fe2000001ff00 */
[----:B-1----:R-:W-:-:S05]  /*2b60*/  IMAD R4, R4, R5, RZ ;  /* 0x0000000504047224 */ /* 0x002fca00078e02ff */
[----:B------:R-:W-:-:S13]  /*2b70*/  ISETP.NE.AND P0, PT, R4, RZ, PT ;  /* 0x000000ff0400720c */ /* 0x000fda0003f05270 */
[----:B------:R-:W-:Y:S05]  /*2b80*/  @!P0 BRA `(.L_x_51) ;  /* 0x00000004009c8947 */ /* 0x000fea0003800000 */
[C---:B------:R-:W-:Y:S01]  /*2b90*/  ISETP.GE.U32.AND P0, PT, R4.reuse, 0x10, PT ;  /* 0x000000100400780c */ /* 0x040fe20003f06070 */
[----:B------:R-:W-:Y:S01]  /*2ba0*/  IMAD.MOV.U32 R5, RZ, RZ, RZ ;  /* 0x000000ffff057224 */ /* 0x000fe200078e00ff */
[----:B------:R-:W-:Y:S02]  /*2bb0*/  LOP3.LUT R0, R4, 0xf, RZ, 0xc0, !PT ;  /* 0x0000000f04007812 */ /* 0x000fe400078ec0ff */
[----:B------:R-:W-:Y:S02]  /*2bc0*/  CS2R R24, SRZ ;  /* 0x0000000000187805 */ /* 0x000fe4000001ff00 */
[----:B------:R-:W-:-:S07]  /*2bd0*/  ISETP.NE.AND P1, PT, R0, RZ, PT ;  /* 0x000000ff0000720c */ /* 0x000fce0003f25270 */
[----:B------:R-:W-:Y:S06]  /*2be0*/  @!P0 BRA `(.L_x_52) ;  /* 0x0000000000b48947 */ /* 0x000fec0003800000 */
[----:B------:R-:W1:Y:S01]  /*2bf0*/  LDCU.64 UR4, c[0x0][0x380] ;  /* 0x00007000ff0477ac */ /* 0x000e620008000a00 */
[----:B------:R-:W-:Y:S02]  /*2c00*/  LOP3.LUT R5, R4, 0xfffffff0, RZ, 0xc0, !PT ;  /* 0xfffffff004057812 */ /* 0x000fe400078ec0ff */
[----:B------:R-:W-:-:S03]  /*2c10*/  CS2R R24, SRZ ;  /* 0x0000000000187805 */ /* 0x000fc6000001ff00 */
[----:B------:R-:W-:Y:S01]  /*2c20*/  IMAD.MOV R34, RZ, RZ, -R5 ;  /* 0x000000ffff227224 */ /* 0x000fe200078e0a05 */
[----:B-1----:R-:W-:-:S04]  /*2c30*/  UIADD3 UR4, UP0, UPT, UR4, 0x40, URZ ;  /* 0x0000004004047890 */ /* 0x002fc8000ff1e0ff */
[----:B------:R-:W-:Y:S02]  /*2c40*/  UIADD3.X UR5, UPT, UPT, URZ, UR5, URZ, UP0, !UPT ;  /* 0x00000005ff057290 */ /* 0x000fe400087fe4ff */
[----:B0-----:R-:W-:-:S04]  /*2c50*/  IMAD.U32 R6, RZ, RZ, UR4 ;  /* 0x00000004ff067e24 */ /* 0x001fc8000f8e00ff */
[----:B------:R-:W-:-:S07]  /*2c60*/  IMAD.U32 R7, RZ, RZ, UR5 ;  /* 0x00000005ff077e24 */ /* 0x000fce000f8e00ff */
.L_x_53:
[----:B------:R-:W2:Y:S04]  /*2c70*/  LDG.E.64 R26, desc[UR6][R6.64+-0x40] ;  /* 0xffffc006061a7981 */ /* 0x000ea8000c1e1b00 */
[----:B------:R-:W3:Y:S04]  /*2c80*/  LDG.E.64 R28, desc[UR6][R6.64+-0x38] ;  /* 0xffffc806061c7981 */ /* 0x000ee8000c1e1b00 */
[----:B------:R-:W4:Y:S04]  /*2c90*/  LDG.E.64 R32, desc[UR6][R6.64+-0x30] ;  /* 0xffffd00606207981 */ /* 0x000f28000c1e1b00 */
[----:B------:R-:W5:Y:S04]  /*2ca0*/  LDG.E.64 R30, desc[UR6][R6.64+-0x28] ;  /* 0xffffd806061e7981 */ /* 0x000f68000c1e1b00 */
[----:B------:R-:W5:Y:S04]  /*2cb0*/  LDG.E.64 R8, desc[UR6][R6.64+-0x20] ;  /* 0xffffe00606087981 */ /* 0x000f68000c1e1b00 */
[----:B------:R-:W5:Y:S04]  /*2cc0*/  LDG.E.64 R10, desc[UR6][R6.64+-0x18] ;  /* 0xffffe806060a7981 */ /* 0x000f68000c1e1b00 */
[----:B------:R-:W5:Y:S04]  /*2cd0*/  LDG.E.64 R12, desc[UR6][R6.64+-0x10] ;  /* 0xfffff006060c7981 */ /* 0x000f68000c1e1b00 */
[----:B------:R-:W5:Y:S04]  /*2ce0*/  LDG.E.64 R14, desc[UR6][R6.64+-0x8] ;  /* 0xfffff806060e7981 */ /* 0x000f68000c1e1b00 */
[----:B------:R-:W5:Y:S04]  /*2cf0*/  LDG.E.64 R16, desc[UR6][R6.64] ;  /* 0x0000000606107981 */ /* 0x000f68000c1e1b00 */
[----:B------:R-:W5:Y:S04]  /*2d00*/  LDG.E.64 R18, desc[UR6][R6.64+0x8] ;  /* 0x0000080606127981 */ /* 0x000f68000c1e1b00 */
[----:B------:R-:W5:Y:S04]  /*2d10*/  LDG.E.64 R20, desc[UR6][R6.64+0x10] ;  /* 0x0000100606147981 */ /* 0x000f68000c1e1b00 */
[----:B------:R-:W5:Y:S01]  /*2d20*/  LDG.E.64 R22, desc[UR6][R6.64+0x18] ;  /* 0x0000180606167981 */ /* 0x000f62000c1e1b00 */
[----:B--2---:R-:W-:-:S03]  /*2d30*/  DADD R26, R26, R24 ;  /* 0x000000001a1a7229 */ /* 0x004fc60000000018 */
[----:B------:R-:W2:Y:S05]  /*2d40*/  LDG.E.64 R24, desc[UR6][R6.64+0x20] ;  /* 0x0000200606187981 */ /* 0x000eaa000c1e1b00 */
[----:B---3--:R-:W-:Y:S02]  /*2d50*/  DADD R28, R26, R28 ;  /* 0x000000001a1c7229 */ /* 0x008fe4000000001c */
[----:B------:R-:W3:Y:S06]  /*2d60*/  LDG.E.64 R26, desc[UR6][R6.64+0x28] ;  /* 0x00002806061a7981 */ /* 0x000eec000c1e1b00 */
[----:B----4-:R-:W-:-:S02]  /*2d70*/  DADD R32, R28, R32 ;  /* 0x000000001c207229 */ /* 0x010fc40000000020 */
[----:B------:R-:W4:Y:S06]  /*2d80*/  LDG.E.64 R28, desc[UR6][R6.64+0x30] ;  /* 0x00003006061c7981 */ /* 0x000f2c000c1e1b00 */
[----:B-----5:R-:W-:Y:S02]  /*2d90*/  DADD R30, R32, R30 ;  /* 0x00000000201e7229 */ /* 0x020fe4000000001e */
[----:B------:R0:W5:Y:S01]  /*2da0*/  LDG.E.64 R32, desc[UR6][R6.64+0x38] ;  /* 0x0000380606207981 */ /* 0x000162000c1e1b00 */
[----:B------:R-:W-:-:S05]  /*2db0*/  VIADD R34, R34, 0x10 ;  /* 0x0000001022227836 */ /* 0x000fca0000000000 */
[----:B------:R-:W-:Y:S01]  /*2dc0*/  DADD R8, R30, R8 ;  /* 0x000000001e087229 */ /* 0x000fe20000000008 */
[----:B------:R-:W-:Y:S02]  /*2dd0*/  ISETP.NE.AND P0, PT, R34, RZ, PT ;  /* 0x000000ff2200720c */ /* 0x000fe40003f05270 */
[----:B0-----:R-:W-:-:S05]  /*2de0*/  IADD3 R6, P2, PT, R6, 0x80, RZ ;  /* 0x0000008006067810 */ /* 0x001fca0007f5e0ff */
[----:B------:R-:W-:Y:S01]  /*2df0*/  DADD R8, R8, R10 ;  /* 0x0000000008087229 */ /* 0x000fe2000000000a */
[----:B------:R-:W-:-:S07]  /*2e00*/  IMAD.X R7, RZ, RZ, R7, P2 ;  /* 0x000000ffff077224 */ /* 0x000fce00010e0607 */
[----:B------:R-:W-:-:S08]  /*2e10*/  DADD R8, R8, R12 ;  /* 0x0000000008087229 */ /* 0x000fd0000000000c */
[----:B------:R-:W-:-:S08]  /*2e20*/  DADD R8, R8, R14 ;  /* 0x0000000008087229 */ /* 0x000fd0000000000e */
[----:B------:R-:W-:-:S08]  /*2e30*/  DADD R8, R8, R16 ;  /* 0x0000000008087229 */ /* 0x000fd00000000010 */
[----:B------:R-:W-:-:S08]  /*2e40*/  DADD R8, R8, R18 ;  /* 0x0000000008087229 */ /* 0x000fd00000000012 */
[----:B------:R-:W-:-:S08]  /*2e50*/  DADD R8, R8, R20 ;  /* 0x0000000008087229 */ /* 0x000fd00000000014 */
[----:B------:R-:W-:-:S08]  /*2e60*/  DADD R8, R8, R22 ;  /* 0x0000000008087229 */ /* 0x000fd00000000016 */
[----:B--2---:R-:W-:-:S08]  /*2e70*/  DADD R8, R8, R24 ;  /* 0x0000000008087229 */ /* 0x004fd00000000018 */
[----:B---3--:R-:W-:-:S08]  /*2e80*/  DADD R8, R8, R26 ;  /* 0x0000000008087229 */ /* 0x008fd0000000001a */
[----:B----4-:R-:W-:-:S08]  /*2e90*/  DADD R8, R8, R28 ;  /* 0x0000000008087229 */ /* 0x010fd0000000001c */
[----:B-----5:R-:W-:Y:S01]  /*2ea0*/  DADD R24, R8, R32 ;  /* 0x0000000008187229 */ /* 0x020fe20000000020 */
[----:B------:R-:W-:Y:S10]  /*2eb0*/  @P0 BRA `(.L_x_53) ;  /* 0xfffffffc006c0947 */ /* 0x000ff4000383ffff */
.L_x_52:
[----:B------:R-:W-:Y:S05]  /*2ec0*/  @!P1 BRA `(.L_x_51) ;  /* 0x0000000000cc9947 */ /* 0x000fea0003800000 */
[----:B------:R-:W-:Y:S02]  /*2ed0*/  ISETP.GE.U32.AND P0, PT, R0, 0x8, PT ;  /* 0x000000080000780c */ /* 0x000fe40003f06070 */
[----:B------:R-:W-:-:S04]  /*2ee0*/  LOP3.LUT R26, R4, 0x7, RZ, 0xc0, !PT ;  /* 0x00000007041a7812 */ /* 0x000fc800078ec0ff */
[----:B------:R-:W-:-:S07]  /*2ef0*/  ISETP.NE.AND P1, PT, R26, RZ, PT ;  /* 0x000000ff1a00720c */ /* 0x000fce0003f25270 */
[----:B------:R-:W-:Y:S06]  /*2f00*/  @!P0 BRA `(.L_x_54) ;  /* 0x0000000000488947 */ /* 0x000fec0003800000 */
[----:B------:R-:W-:-:S05]  /*2f10*/  IMAD.WIDE.U32 R12, R5, 0x8, R2 ;  /* 0x00000008050c7825 */ /* 0x000fca00078e0002 */
[----:B------:R-:W2:Y:S04]  /*2f20*/  LDG.E.64 R14, desc[UR6][R12.64] ;  /* 0x000000060c0e7981 */ /* 0x000ea8000c1e1b00 */
[----:B------:R-:W3:Y:S04]  /*2f30*/  LDG.E.64 R16, desc[UR6][R12.64+0x8] ;  /* 0x000008060c107981 */ /* 0x000ee8000c1e1b00 */
[----:B------:R-:W4:Y:S04]  /*2f40*/  LDG.E.64 R18, desc[UR6][R12.64+0x10] ;  /* 0x000010060c127981 */ /* 0x000f28000c1e1b00 */
[----:B------:R-:W5:Y:S04]  /*2f50*/  LDG.E.64 R20, desc[UR6][R12.64+0x18] ;  /* 0x000018060c147981 */ /* 0x000f68000c1e1b00 */
[----:B------:R-:W5:Y:S04]  /*2f60*/  LDG.E.64 R22, desc[UR6][R12.64+0x20] ;  /* 0x000020060c167981 */ /* 0x000f68000c1e1b00 */
[----:B0-----:R-:W5:Y:S04]  /*2f70*/  LDG.E.64 R6, desc[UR6][R12.64+0x28] ;  /* 0x000028060c067981 */ /* 0x001f68000c1e1b00 */
[----:B------:R-:W5:Y:S04]  /*2f80*/  LDG.E.64 R8, desc[UR6][R12.64+0x30] ;  /* 0x000030060c087981 */ /* 0x000f68000c1e1b00 */
[----:B------:R-:W5:Y:S01]  /*2f90*/  LDG.E.64 R10, desc[UR6][R12.64+0x38] ;  /* 0x000038060c0a7981 */ /* 0x000f62000c1e1b00 */
[----:B------:R-:W-:Y:S01]  /*2fa0*/  VIADD R5, R5, 0x8 ;  /* 0x0000000805057836 */ /* 0x000fe20000000000 */
[----:B--2---:R-:W-:-:S08]  /*2fb0*/  DADD R14, R24, R14 ;  /* 0x00000000180e7229 */ /* 0x004fd0000000000e */
[----:B---3--:R-:W-:-:S08]  /*2fc0*/  DADD R14, R14, R16 ;  /* 0x000000000e0e7229 */ /* 0x008fd00000000010 */
[----:B----4-:R-:W-:-:S08]  /*2fd0*/  DADD R14, R14, R18 ;  /* 0x000000000e0e7229 */ /* 0x010fd00000000012 */
[----:B-----5:R-:W-:-:S08]  /*2fe0*/  DADD R14, R14, R20 ;  /* 0x000000000e0e7229 */ /* 0x020fd00000000014 */
[----:B------:R-:W-:-:S08]  /*2ff0*/  DADD R14, R14, R22 ;  /* 0x000000000e0e7229 */ /* 0x000fd00000000016 */
[----:B------:R-:W-:-:S08]  /*3000*/  DADD R6, R14, R6 ;  /* 0x000000000e067229 */ /* 0x000fd00000000006 */
[----:B------:R-:W-:-:S08]  /*3010*/  DADD R6, R6, R8 ;  /* 0x0000000006067229 */ /* 0x000fd00000000008 */
[----:B------:R-:W-:-:S11]  /*3020*/  DADD R24, R6, R10 ;  /* 0x0000000006187229 */ /* 0x000fd6000000000a */
.L_x_54:
[----:B------:R-:W-:Y:S05]  /*3030*/  @!P1 BRA `(.L_x_51) ;  /* 0x0000000000709947 */ /* 0x000fea0003800000 */
[----:B------:R-:W-:Y:S02]  /*3040*/  ISETP.GE.U32.AND P0, PT, R26, 0x4, PT ;  /* 0x000000041a00780c */ /* 0x000fe40003f06070 */
[----:B------:R-:W-:-:S04]  /*3050*/  LOP3.LUT R4, R4, 0x3, RZ, 0xc0, !PT ;  /* 0x0000000304047812 */ /* 0x000fc800078ec0ff */
[----:B------:R-:W-:-:S07]  /*3060*/  ISETP.NE.AND P1, PT, R4, RZ, PT ;  /* 0x000000ff0400720c */ /* 0x000fce0003f25270 */
[----:B------:R-:W-:Y:S06]  /*3070*/  @!P0 BRA `(.L_x_55) ;  /* 0x0000000000288947 */ /* 0x000fec0003800000 */
[----:B0-----:R-:W-:-:S05]  /*3080*/  IMAD.WIDE.U32 R6, R5, 0x8, R2 ;  /* 0x0000000805067825 */ /* 0x001fca00078e0002 */
[----:B------:R-:W2:Y:S04]  /*3090*/  LDG.E.64 R8, desc[UR6][R6.64] ;  /* 0x0000000606087981 */ /* 0x000ea8000c1e1b00 */
[----:B------:R-:W3:Y:S04]  /*30a0*/  LDG.E.64 R10, desc[UR6][R6.64+0x8] ;  /* 0x00000806060a7981 */ /* 0x000ee8000c1e1b00 */
[----:B------:R-:W4:Y:S04]  /*30b0*/  LDG.E.64 R12, desc[UR6][R6.64+0x10] ;  /* 0x00001006060c7981 */ /* 0x000f28000c1e1b00 */
[----:B------:R-:W5:Y:S01]  /*30c0*/  LDG.E.64 R14, desc[UR6][R6.64+0x18] ;  /* 0x00001806060e7981 */ /* 0x000f62000c1e1b00 */
[----:B------:R-:W-:Y:S01]  /*30d0*/  VIADD R5, R5, 0x4 ;  /* 0x0000000405057836 */ /* 0x000fe20000000000 */
[----:B--2---:R-:W-:-:S08]  /*30e0*/  DADD R8, R24, R8 ;  /* 0x0000000018087229 */ /* 0x004fd00000000008 */
[----:B---3--:R-:W-:-:S08]  /*30f0*/  DADD R8, R8, R10 ;  /* 0x0000000008087229 */ /* 0x008fd0000000000a */
[----:B----4-:R-:W-:-:S08]  /*3100*/  DADD R8, R8, R12 ;  /* 0x0000000008087229 */ /* 0x010fd0000000000c */
[----:B-----5:R-:W-:-:S11]  /*3110*/  DADD R24, R8, R14 ;  /* 0x0000000008187229 */ /* 0x020fd6000000000e */
.L_x_55:
[----:B------:R-:W-:Y:S05]  /*3120*/  @!P1 BRA `(.L_x_51) ;  /* 0x0000000000349947 */ /* 0x000fea0003800000 */
[----:B------:R-:W-:-:S04]  /*3130*/  IMAD.WIDE.U32 R2, R5, 0x8, R2 ;  /* 0x0000000805027825 */ /* 0x000fc800078e0002 */
[----:B------:R-:W-:Y:S02]  /*3140*/  IMAD.MOV R4, RZ, RZ, -R4 ;  /* 0x000000ffff047224 */ /* 0x000fe400078e0a04 */
[----:B------:R-:W-:Y:S02]  /*3150*/  IMAD.MOV.U32 R0, RZ, RZ, R2 ;  /* 0x000000ffff007224 */ /* 0x000fe400078e0002 */
[----:B------:R-:W-:-:S07]  /*3160*/  IMAD.MOV.U32 R5, RZ, RZ, R3 ;  /* 0x000000ffff057224 */ /* 0x000fce00078e0003 */
.L_x_56:
[----:B------:R-:W-:Y:S02]  /*3170*/  IMAD.MOV.U32 R2, RZ, RZ, R0 ;  /* 0x000000ffff027224 */ /* 0x000fe400078e0000 */
[----:B------:R-:W-:-:S06]  /*3180*/  IMAD.MOV.U32 R3, RZ, RZ, R5 ;  /* 0x000000ffff037224 */ /* 0x000fcc00078e0005 */
[----:B------:R-:W2:Y:S01]  /*3190*/  LDG.E.64 R2, desc[UR6][R2.64] ;  /* 0x0000000602027981 */ /* 0x000ea2000c1e1b00 */
[----:B------:R-:W-:Y:S01]  /*31a0*/  VIADD R4, R4, 0x1 ;  /* 0x0000000104047836 */ /* 0x000fe20000000000 */
[----:B------:R-:W-:-:S04]  /*31b0*/  IADD3 R0, P1, PT, R0, 0x8, RZ ;  /* 0x0000000800007810 */ /* 0x000fc80007f3e0ff */
[----:B------:R-:W-:Y:S01]  /*31c0*/  ISETP.NE.AND P0, PT, R4, RZ, PT ;  /* 0x000000ff0400720c */ /* 0x000fe20003f05270 */
[----:B------:R-:W-:Y:S01]  /*31d0*/  IMAD.X R5, RZ, RZ, R5, P1 ;  /* 0x000000ffff057224 */ /* 0x000fe200008e0605 */
[----:B--2---:R-:W-:-:S11]  /*31e0*/  DADD R24, R2, R24 ;  /* 0x0000000002187229 */ /* 0x004fd60000000018 */
[----:B------:R-:W-:Y:S05]  /*31f0*/  @P0 BRA `(.L_x_56) ;  /* 0xfffffffc00dc0947 */ /* 0x000fea000383ffff */
.L_x_51:
[----:B------:R-:W1:Y:S02]  /*3200*/  LDC.64 R2, c[0x0][0x3a0] ;  /* 0x0000e800ff027b82 */ /* 0x000e640000000a00 */
[----:B-1----:R-:W-:Y:S01]  /*3210*/  STG.E.64 desc[UR6][R2.64], R24 ;  /* 0x0000001802007986 */ /* 0x002fe2000c101b06 */
[----:B------:R-:W-:Y:S05]  /*3220*/  EXIT ;  /* 0x000000000000794d */ /* 0x000fea0003800000 */
        .type           $_Z27monteCarloIntegrationKernelPdddijS_$__internal_accurate_pow,@function
        .size           $_Z27monteCarloIntegrationKernelPdddijS_$__internal_accurate_pow,(.L_x_60 - $_Z27monteCarloIntegrationKernelPdddijS_$__internal_accurate_pow)
$_Z27monteCarloIntegrationKernelPdddijS_$__internal_accurate_pow:
[----:B------:R-:W0:Y:S01]  /*3230*/  MUFU.RCP64H R23, 2.0799999237060546875 ;  /* 0x4000a3d700177908 */ /* 0x000e220000001800 */
[----:B------:R-:W-:Y:S01]  /*3240*/  IMAD.MOV.U32 R16, RZ, RZ, 0xa3d70a4 ;  /* 0x0a3d70a4ff107424 */ /* 0x000fe200078e00ff */
[----:B------:R-:W-:Y:S01]  /*3250*/  UMOV UR4, 0x47ae1480 ;  /* 0x47ae148000047882 */ /* 0x000fe20000000000 */
[----:B------:R-:W-:Y:S01]  /*3260*/  IMAD.MOV.U32 R17, RZ, RZ, 0x4000a3d7 ;  /* 0x4000a3d7ff117424 */ /* 0x000fe200078e00ff */
[----:B------:R-:W-:Y:S01]  /*3270*/  UMOV UR5, 0x3fb47ae1 ;  /* 0x3fb47ae100057882 */ /* 0x000fe20000000000 */
[----:B------:R-:W-:Y:S01]  /*3280*/  IMAD.MOV.U32 R22, RZ, RZ, RZ ;  /* 0x000000ffff167224 */ /* 0x000fe200078e00ff */
[----:B------:R-:W-:Y:S01]  /*3290*/  UMOV UR8, 0x7d2cafe2 ;  /* 0x7d2cafe200087882 */ /* 0x000fe20000000000 */
[----:B------:R-:W-:Y:S01]  /*32a0*/  IMAD.MOV.U32 R18, RZ, RZ, 0x41ad3b5a ;  /* 0x41ad3b5aff127424 */ /* 0x000fe200078e00ff */
[----:B------:R-:W-:Y:S01]  /*32b0*/  UMOV UR9, 0x3eb0f5ff ;  /* 0x3eb0f5ff00097882 */ /* 0x000fe20000000000 */
[----:B------:R-:W-:Y:S02]  /*32c0*/  IMAD.MOV.U32 R19, RZ, RZ, 0x3ed0f5d2 ;  /* 0x3ed0f5d2ff137424 */ /* 0x000fe400078e00ff */
[----:B0-----:R-:W-:-:S08]  /*32d0*/  DFMA R16, R22, -R16, 1 ;  /* 0x3ff000001610742b */ /* 0x001fd00000000810 */
[----:B------:R-:W-:-:S08]  /*32e0*/  DFMA R16, R16, R16, R16 ;  /* 0x000000101010722b */ /* 0x000fd00000000010 */
[----:B------:R-:W-:-:S08]  /*32f0*/  DFMA R22, R22, R16, R22 ;  /* 0x000000101616722b */ /* 0x000fd00000000016 */
[----:B------:R-:W-:-:S08]  /*3300*/  DMUL R16, R22, UR4 ;  /* 0x0000000416107c28 */ /* 0x000fd00008000000 */
[----:B------:R-:W-:-:S08]  /*3310*/  DFMA R16, R22, UR4, R16 ;  /* 0x0000000416107c2b */ /* 0x000fd00008000010 */
[C---:B------:R-:W-:Y:S02]  /*3320*/  DMUL R28, R16.reuse, R16 ;  /* 0x00000010101c7228 */ /* 0x040fe40000000000 */
[----:B------:R-:W-:-:S06]  /*3330*/  DADD R20, -R16, UR4 ;  /* 0x0000000410147e29 */ /* 0x000fcc0008000100 */
[----:B------:R-:W-:Y:S01]  /*3340*/  DFMA R18, R28, UR8, R18 ;  /* 0x000000081c127c2b */ /* 0x000fe20008000012 */
[----:B------:R-:W-:Y:S01]  /*3350*/  UMOV UR8, 0x75488a3f ;  /* 0x75488a3f00087882 */ /* 0x000fe20000000000 */
[----:B------:R-:W-:Y:S01]  /*3360*/  UMOV UR9, 0x3ef3b20a ;  /* 0x3ef3b20a00097882 */ /* 0x000fe20000000000 */
[----:B------:R-:W-:-:S05]  /*3370*/  DADD R20, R20, R20 ;  /* 0x0000000014147229 */ /* 0x000fca0000000014 */
[----:B------:R-:W-:Y:S01]  /*3380*/  DFMA R26, R28, R18, UR8 ;  /* 0x000000081c1a7e2b */ /* 0x000fe20008000012 */
[----:B------:R-:W-:Y:S01]  /*3390*/  UMOV UR8, 0xe4faecd5 ;  /* 0xe4faecd500087882 */ /* 0x000fe20000000000 */
[----:B------:R-:W-:Y:S01]  /*33a0*/  UMOV UR9, 0x3f1745cd ;  /* 0x3f1745cd00097882 */ /* 0x000fe20000000000 */
[----:B------:R-:W-:Y:S01]  /*33b0*/  DFMA R20, -R16, UR4, R20 ;  /* 0x0000000410147c2b */ /* 0x000fe20008000114 */
[----:B------:R-:W-:Y:S01]  /*33c0*/  UMOV UR4, 0xb9e7b0 ;  /* 0x00b9e7b000047882 */ /* 0x000fe20000000000 */
[----:B------:R-:W-:-:S03]  /*33d0*/  UMOV UR5, 0x3c46a4cb ;  /* 0x3c46a4cb00057882 */ /* 0x000fc60000000000 */
[----:B------:R-:W-:Y:S01]  /*33e0*/  DFMA R26, R28, R26, UR8 ;  /* 0x000000081c1a7e2b */ /* 0x000fe2000800001a */
[----:B------:R-:W-:Y:S01]  /*33f0*/  UMOV UR8, 0x258a578b ;  /* 0x258a578b00087882 */ /* 0x000fe20000000000 */
[----:B------:R-:W-:Y:S01]  /*3400*/  UMOV UR9, 0x3f3c71c7 ;  /* 0x3f3c71c700097882 */ /* 0x000fe20000000000 */
[----:B------:R-:W-:Y:S02]  /*3410*/  DMUL R20, R22, R20 ;  /* 0x0000001416147228 */ /* 0x000fe40000000000 */
[----:B------:R-:W-:-:S03]  /*3420*/  DMUL R22, R16, R16 ;  /* 0x0000001010167228 */ /* 0x000fc60000000000 */
[----:B------:R-:W-:Y:S01]  /*3430*/  DFMA R26, R28, R26, UR8 ;  /* 0x000000081c1a7e2b */ /* 0x000fe2000800001a */
[----:B------:R-:W-:Y:S01]  /*3440*/  UMOV UR8, 0x9242b910 ;  /* 0x9242b91000087882 */ /* 0x000fe20000000000 */
[----:B------:R-:W-:-:S03]  /*3450*/  UMOV UR9, 0x3f624924 ;  /* 0x3f62492400097882 */ /* 0x000fc60000000000 */
[----:B------:R-:W-:-:S03]  /*3460*/  DMUL R30, R16, R22 ;  /* 0x00000016101e7228 */ /* 0x000fc60000000000 */
[----:B------:R-:W-:Y:S01]  /*3470*/  DFMA R26, R28, R26, UR8 ;  /* 0x000000081c1a7e2b */ /* 0x000fe2000800001a */
[----:B------:R-:W-:Y:S01]  /*3480*/  UMOV UR8, 0x99999dfb ;  /* 0x99999dfb00087882 */ /* 0x000fe20000000000 */
[----:B------:R-:W-:-:S06]  /*3490*/  UMOV UR9, 0x3f899999 ;  /* 0x3f89999900097882 */ /* 0x000fcc0000000000 */
[----:B------:R-:W-:Y:S01]  /*34a0*/  DFMA R26, R28, R26, UR8 ;  /* 0x000000081c1a7e2b */ /* 0x000fe2000800001a */
[----:B------:R-:W-:Y:S01]  /*34b0*/  UMOV UR8, 0x55555555 ;  /* 0x5555555500087882 */ /* 0x000fe20000000000 */
[----:B------:R-:W-:-:S06]  /*34c0*/  UMOV UR9, 0x3fb55555 ;  /* 0x3fb5555500097882 */ /* 0x000fcc0000000000 */
[----:B------:R-:W-:-:S08]  /*34d0*/  DFMA R18, R28, R26, UR8 ;  /* 0x000000081c127e2b */ /* 0x000fd0000800001a */
[----:B------:R-:W-:Y:S01]  /*34e0*/  DADD R24, -R18, UR8 ;  /* 0x0000000812187e29 */ /* 0x000fe20008000100 */
[----:B------:R-:W-:Y:S01]  /*34f0*/  UMOV UR8, 0x3b39803f ;  /* 0x3b39803f00087882 */ /* 0x000fe20000000000 */
[----:B------:R-:W-:-:S06]  /*3500*/  UMOV UR9, 0x3c7abc9e ;  /* 0x3c7abc9e00097882 */ /* 0x000fcc0000000000 */
[----:B------:R-:W-:Y:S02]  /*3510*/  DFMA R24, R28, R26, R24 ;  /* 0x0000001a1c18722b */ /* 0x000fe40000000018 */
[----:B------:R-:W-:Y:S01]  /*3520*/  DFMA R26, R16, R16, -R22 ;  /* 0x00000010101a722b */ /* 0x000fe20000000816 */
[----:B------:R-:W-:Y:S02]  /*3530*/  VIADD R29, R21, 0x100000 ;  /* 0x00100000151d7836 */ /* 0x000fe40000000000 */
[----:B------:R-:W-:-:S06]  /*3540*/  IMAD.MOV.U32 R28, RZ, RZ, R20 ;  /* 0x000000ffff1c7224 */ /* 0x000fcc00078e0014 */
[----:B------:R-:W-:Y:S02]  /*3550*/  DFMA R26, R16, R28, R26 ;  /* 0x0000001c101a722b */ /* 0x000fe4000000001a */
[----:B------:R-:W-:Y:S01]  /*3560*/  DADD R28, R24, -UR4 ;  /* 0x80000004181c7e29 */ /* 0x000fe20008000000 */
[----:B------:R-:W-:Y:S01]  /*3570*/  UMOV UR4, 0xfefa39ef ;  /* 0xfefa39ef00047882 */ /* 0x000fe20000000000 */
[----:B------:R-:W-:Y:S01]  /*3580*/  DFMA R24, R16, R22, -R30 ;  /* 0x000000161018722b */ /* 0x000fe2000000081e */
[----:B------:R-:W-:-:S07]  /*3590*/  UMOV UR5, 0x3fe62e42 ;  /* 0x3fe62e4200057882 */ /* 0x000fce0000000000 */
[----:B------:R-:W-:Y:S02]  /*35a0*/  DFMA R24, R20, R22, R24 ;  /* 0x000000161418722b */ /* 0x000fe40000000018 */
[----:B------:R-:W-:-:S06]  /*35b0*/  DADD R22, R18, R28 ;  /* 0x0000000012167229 */ /* 0x000fcc000000001c */
[----:B------:R-:W-:Y:S02]  /*35c0*/  DFMA R24, R16, R26, R24 ;  /* 0x0000001a1018722b */ /* 0x000fe40000000018 */
[----:B------:R-:W-:Y:S02]  /*35d0*/  DADD R26, R18, -R22 ;  /* 0x00000000121a7229 */ /* 0x000fe40000000816 */
[----:B------:R-:W-:-:S06]  /*35e0*/  DMUL R18, R22, R30 ;  /* 0x0000001e16127228 */ /* 0x000fcc0000000000 */
[----:B------:R-:W-:Y:S02]  /*35f0*/  DADD R28, R28, R26 ;  /* 0x000000001c1c7229 */ /* 0x000fe4000000001a */
[----:B------:R-:W-:-:S08]  /*3600*/  DFMA R26, R22, R30, -R18 ;  /* 0x0000001e161a722b */ /* 0x000fd00000000812 */
[----:B------:R-:W-:-:S08]  /*3610*/  DFMA R24, R22, R24, R26 ;  /* 0x000000181618722b */ /* 0x000fd0000000001a */
[----:B------:R-:W-:-:S08]  /*3620*/  DFMA R28, R28, R30, R24 ;  /* 0x0000001e1c1c722b */ /* 0x000fd00000000018 */
[----:B------:R-:W-:-:S08]  /*3630*/  DADD R24, R18, R28 ;  /* 0x0000000012187229 */ /* 0x000fd0000000001c */
[--C-:B------:R-:W-:Y:S02]  /*3640*/  DADD R22, R16, R24.reuse ;  /* 0x0000000010167229 */ /* 0x100fe40000000018 */
[----:B------:R-:W-:-:S06]  /*3650*/  DADD R18, R18, -R24 ;  /* 0x0000000012127229 */ /* 0x000fcc0000000818 */
[----:B------:R-:W-:Y:S02]  /*3660*/  DADD R16, R16, -R22 ;  /* 0x0000000010107229 */ /* 0x000fe40000000816 */
[----:B------:R-:W-:-:S06]  /*3670*/  DADD R18, R28, R18 ;  /* 0x000000001c127229 */ /* 0x000fcc0000000012 */
[----:B------:R-:W-:-:S08]  /*3680*/  DADD R16, R24, R16 ;  /* 0x0000000018107229 */ /* 0x000fd00000000010 */
[----:B------:R-:W-:-:S08]  /*3690*/  DADD R16, R18, R16 ;  /* 0x0000000012107229 */ /* 0x000fd00000000010 */
[----:B------:R-:W-:-:S08]  /*36a0*/  DADD R20, R20, R16 ;  /* 0x0000000014147229 */ /* 0x000fd00000000010 */
[----:B------:R-:W-:-:S08]  /*36b0*/  DADD R18, R22, R20 ;  /* 0x0000000016127229 */ /* 0x000fd00000000014 */
[--C-:B------:R-:W-:Y:S02]  /*36c0*/  DFMA R16, RZ, UR4, R18.reuse ;  /* 0x00000004ff107c2b */ /* 0x100fe40008000012 */
[----:B------:R-:W-:-:S06]  /*36d0*/  DADD R24, R22, -R18 ;  /* 0x0000000016187229 */ /* 0x000fcc0000000812 */
[----:B------:R-:W-:Y:S02]  /*36e0*/  DFMA R22, RZ, -UR4, R16 ;  /* 0x80000004ff167c2b */ /* 0x000fe40008000010 */
[----:B------:R-:W-:-:S06]  /*36f0*/  DADD R24, R20, R24 ;  /* 0x0000000014187229 */ /* 0x000fcc0000000018 */
[----:B------:R-:W-:-:S08]  /*3700*/  DADD R22, -R18, R22 ;  /* 0x0000000012167229 */ /* 0x000fd00000000116 */
[----:B------:R-:W-:Y:S02]  /*3710*/  DADD R20, R24, -R22 ;  /* 0x0000000018147229 */ /* 0x000fe40000000816 */
[----:B------:R-:W-:-:S06]  /*3720*/  DADD R24, -RZ, -R14 ;  /* 0x00000000ff187229 */ /* 0x000fcc000000090e */
[----:B------:R-:W-:-:S04]  /*3730*/  DFMA R20, RZ, UR8, R20 ;  /* 0x00000008ff147c2b */ /* 0x000fc80008000014 */
[C---:B------:R-:W-:Y:S01]  /*3740*/  IMAD.SHL.U32 R18, R25.reuse, 0x2, RZ ;  /* 0x0000000219127824 */ /* 0x040fe200078e00ff */
[----:B------:R-:W-:-:S04]  /*3750*/  LOP3.LUT R23, R25, 0xff0fffff, RZ, 0xc0, !PT ;  /* 0xff0fffff19177812 */ /* 0x000fc800078ec0ff */
[----:B------:R-:W-:Y:S01]  /*3760*/  ISETP.GT.U32.AND P1, PT, R18, -0x2000001, PT ;  /* 0xfdffffff1200780c */ /* 0x000fe20003f24070 */
[----:B------:R-:W-:-:S03]  /*3770*/  DADD R18, R16, R20 ;  /* 0x0000000010127229 */ /* 0x000fc60000000014 */
[----:B------:R-:W-:-:S05]  /*3780*/  SEL R25, R23, R25, P1 ;  /* 0x0000001917197207 */ /* 0x000fca0000800000 */
[----:B------:R-:W-:Y:S02]  /*3790*/  DADD R16, R16, -R18 ;  /* 0x0000000010107229 */ /* 0x000fe40000000812 */
[----:B------:R-:W-:-:S06]  /*37a0*/  DMUL R26, R18, R24 ;  /* 0x00000018121a7228 */ /* 0x000fcc0000000000 */
[----:B------:R-:W-:Y:S02]  /*37b0*/  DADD R16, R20, R16 ;  /* 0x0000000014107229 */ /* 0x000fe40000000010 */
[----:B------:R-:W-:-:S08]  /*37c0*/  DFMA R18, R18, R24, -R26 ;  /* 0x000000181212722b */ /* 0x000fd0000000081a */
[----:B------:R-:W-:Y:S01]  /*37d0*/  DFMA R24, R16, R24, R18 ;  /* 0x000000181018722b */ /* 0x000fe20000000012 */
[----:B------:R-:W-:Y:S02]  /*37e0*/  IMAD.MOV.U32 R18, RZ, RZ, 0x652b82fe ;  /* 0x652b82feff127424 */ /* 0x000fe400078e00ff */
[----:B------:R-:W-:-:S05]  /*37f0*/  IMAD.MOV.U32 R19, RZ, RZ, 0x3ff71547 ;  /* 0x3ff71547ff137424 */ /* 0x000fca00078e00ff */
[----:B------:R-:W-:-:S08]  /*3800*/  DADD R16, R26, R24 ;  /* 0x000000001a107229 */ /* 0x000fd00000000018 */
[----:B------:R-:W-:Y:S02]  /*3810*/  DFMA R18, R16, R18, 6.75539944105574400000e+15 ;  /* 0x433800001012742b */ /* 0x000fe40000000012 */
[----:B------:R-:W-:Y:S01]  /*3820*/  FSETP.GEU.AND P1, PT, |R17|, 4.1917929649353027344, PT ;  /* 0x4086232b1100780b */ /* 0x000fe20003f2e200 */
[----:B------:R-:W-:-:S05]  /*3830*/  DADD R26, R26, -R16 ;  /* 0x000000001a1a7229 */ /* 0x000fca0000000810 */
[----:B------:R-:W-:-:S03]  /*3840*/  DADD R20, R18, -6.75539944105574400000e+15 ;  /* 0xc338000012147429 */ /* 0x000fc60000000000 */
[----:B------:R-:W-:-:S05]  /*3850*/  DADD R24, R24, R26 ;  /* 0x0000000018187229 */ /* 0x000fca000000001a */
[----:B------:R-:W-:Y:S01]  /*3860*/  DFMA R22, R20, -UR4, R16 ;  /* 0x8000000414167c2b */ /* 0x000fe20008000010 */
[----:B------:R-:W-:Y:S01]  /*3870*/  UMOV UR4, 0x3b39803f ;  /* 0x3b39803f00047882 */ /* 0x000fe20000000000 */
[----:B------:R-:W-:-:S06]  /*3880*/  UMOV UR5, 0x3c7abc9e ;  /* 0x3c7abc9e00057882 */ /* 0x000fcc0000000000 */
[----:B------:R-:W-:Y:S01]  /*3890*/  DFMA R22, R20, -UR4, R22 ;  /* 0x8000000414167c2b */ /* 0x000fe20008000016 */
[----:B------:R-:W-:Y:S01]  /*38a0*/  UMOV UR4, 0x69ce2bdf ;  /* 0x69ce2bdf00047882 */ /* 0x000fe20000000000 */
[----:B------:R-:W-:Y:S01]  /*38b0*/  IMAD.MOV.U32 R20, RZ, RZ, -0x35dec16 ;  /* 0xfca213eaff147424 */ /* 0x000fe200078e00ff */
[----:B------:R-:W-:Y:S01]  /*38c0*/  UMOV UR5, 0x3e5ade15 ;  /* 0x3e5ade1500057882 */ /* 0x000fe20000000000 */
[----:B------:R-:W-:-:S06]  /*38d0*/  IMAD.MOV.U32 R21, RZ, RZ, 0x3e928af3 ;  /* 0x3e928af3ff157424 */ /* 0x000fcc00078e00ff */
[----:B------:R-:W-:Y:S01]  /*38e0*/  DFMA R20, R22, UR4, R20 ;  /* 0x0000000416147c2b */ /* 0x000fe20008000014 */
[----:B------:R-:W-:Y:S01]  /*38f0*/  UMOV UR4, 0x62401315 ;  /* 0x6240131500047882 */ /* 0x000fe20000000000 */
[----:B------:R-:W-:-:S06]  /*3900*/  UMOV UR5, 0x3ec71dee ;  /* 0x3ec71dee00057882 */ /* 0x000fcc0000000000 */
[----:B------:R-:W-:Y:S01]  /*3910*/  DFMA R20, R22, R20, UR4 ;  /* 0x0000000416147e2b */ /* 0x000fe20008000014 */
        /* <DEDUP_REMOVED lines=20> */
[----:B------:R-:W-:-:S08]  /*3a60*/  DFMA R20, R22, R20, UR4 ;  /* 0x0000000416147e2b */ /* 0x000fd00008000014 */
[----:B------:R-:W-:-:S08]  /*3a70*/  DFMA R20, R22, R20, 1 ;  /* 0x3ff000001614742b */ /* 0x000fd00000000014 */
[----:B------:R-:W-:-:S10]  /*3a80*/  DFMA R20, R22, R20, 1 ;  /* 0x3ff000001614742b */ /* 0x000fd40000000014 */
[----:B------:R-:W-:Y:S02]  /*3a90*/  IMAD R23, R18, 0x100000, R21 ;  /* 0x0010000012177824 */ /* 0x000fe400078e0215 */
[----:B------:R-:W-:Y:S01]  /*3aa0*/  IMAD.MOV.U32 R22, RZ, RZ, R20 ;  /* 0x000000ffff167224 */ /* 0x000fe200078e0014 */
[----:B------:R-:W-:Y:S06]  /*3ab0*/  @!P1 BRA `(.L_x_57) ;  /* 0x0000000000309947 */ /* 0x000fec0003800000 */
[----:B------:R-:W-:Y:S01]  /*3ac0*/  FSETP.GEU.AND P2, PT, |R17|, 4.2275390625, PT ;  /* 0x408748001100780b */ /* 0x000fe20003f4e200 */
[C---:B------:R-:W-:Y:S02]  /*3ad0*/  DADD R22, R16.reuse, +INF ;  /* 0x7ff0000010167429 */ /* 0x040fe40000000000 */
[----:B------:R-:W-:-:S08]  /*3ae0*/  DSETP.GEU.AND P1, PT, R16, RZ, PT ;  /* 0x000000ff1000722a */ /* 0x000fd00003f2e000 */
[----:B------:R-:W-:Y:S02]  /*3af0*/  FSEL R22, R22, RZ, P1 ;  /* 0x000000ff16167208 */ /* 0x000fe40000800000 */
[----:B------:R-:W-:Y:S02]  /*3b00*/  @!P2 LEA.HI R19, R18, R18, RZ, 0x1 ;  /* 0x000000121213a211 */ /* 0x000fe400078f08ff */
[----:B------:R-:W-:Y:S02]  /*3b10*/  FSEL R23, R23, RZ, P1 ;  /* 0x000000ff17177208 */ /* 0x000fe40000800000 */
[----:B------:R-:W-:-:S05]  /*3b20*/  @!P2 SHF.R.S32.HI R19, RZ, 0x1, R19 ;  /* 0x00000001ff13a819 */ /* 0x000fca0000011413 */
[----:B------:R-:W-:Y:S02]  /*3b30*/  @!P2 IMAD.IADD R16, R18, 0x1, -R19 ;  /* 0x000000011210a824 */ /* 0x000fe400078e0a13 */
[----:B------:R-:W-:-:S03]  /*3b40*/  @!P2 IMAD R21, R19, 0x100000, R21 ;  /* 0x001000001315a824 */ /* 0x000fc600078e0215 */
[----:B------:R-:W-:Y:S01]  /*3b50*/  @!P2 LEA R17, R16, 0x3ff00000, 0x14 ;  /* 0x3ff000001011a811 */ /* 0x000fe200078ea0ff */
[----:B------:R-:W-:-:S06]  /*3b60*/  @!P2 IMAD.MOV.U32 R16, RZ, RZ, RZ ;  /* 0x000000ffff10a224 */ /* 0x000fcc00078e00ff */
[----:B------:R-:W-:-:S11]  /*3b70*/  @!P2 DMUL R22, R20, R16 ;  /* 0x000000101416a228 */ /* 0x000fd60000000000 */
.L_x_57:
[----:B------:R-:W-:Y:S01]  /*3b80*/  DFMA R24, R24, R22, R22 ;  /* 0x000000161818722b */ /* 0x000fe20000000016 */
[----:B------:R-:W-:Y:S01]  /*3b90*/  IMAD.MOV.U32 R16, RZ, RZ, R32 ;  /* 0x000000ffff107224 */ /* 0x000fe200078e0020 */
[----:B------:R-:W-:Y:S01]  /*3ba0*/  DSETP.NEU.AND P1, PT, |R22|, +INF , PT ;  /* 0x7ff000001600742a */ /* 0x000fe20003f2d200 */
[----:B------:R-:W-:-:S07]  /*3bb0*/  IMAD.MOV.U32 R17, RZ, RZ, 0x0 ;  /* 0x00000000ff117424 */ /* 0x000fce00078e00ff */
[----:B------:R-:W-:Y:S02]  /*3bc0*/  FSEL R20, R22, R24, !P1 ;  /* 0x0000001816147208 */ /* 0x000fe40004800000 */
[----:B------:R-:W-:Y:S01]  /*3bd0*/  FSEL R21, R23, R25, !P1 ;  /* 0x0000001917157208 */ /* 0x000fe20004800000 */
[----:B------:R-:W-:Y:S06]  /*3be0*/  RET.REL.NODEC R16 `(_Z27monteCarloIntegrationKernelPdddijS_) ;  /* 0xffffffc410047950 */ /* 0x000fec0003c3ffff */
.L_x_58:
        /* <DEDUP_REMOVED lines=9> */
.L_x_60:


//--------------------- .nv.global.init           --------------------------
	.section	.nv.global.init,"aw",@progbits
	.align	4
.nv.global.init:
	.type		mrg32k3aM1SubSeq,@object
	.size		mrg32k3aM1SubSeq,(mrg32k3aM2SubSeq - mrg32k3aM1SubSeq)
mrg32k3aM1SubSeq:
        /*0000*/ 	.byte	0x0b, 0xcc, 0xee, 0x04, 0x73, 0x29, 0x8b, 0x6f, 0xf6, 0x53, 0x03, 0xf6, 0x23, 0xf6, 0xea, 0xda
        /* <DEDUP_REMOVED lines=125> */
	.type		mrg32k3aM2SubSeq,@object
	.size		mrg32k3aM2SubSeq,(mrg32k3aM1 - mrg32k3aM2SubSeq)
mrg32k3aM2SubSeq:
        /* <DEDUP_REMOVED lines=126> */
	.type		mrg32k3aM1,@object
	.size		mrg32k3aM1,(mrg32k3aM1Seq - mrg32k3aM1)
mrg32k3aM1:
        /* <DEDUP_REMOVED lines=144> */
	.type		mrg32k3aM1Seq,@object
	.size		mrg32k3aM1Seq,(mrg32k3aM2 - mrg32k3aM1Seq)
mrg32k3aM1Seq:
        /* <DEDUP_REMOVED lines=144> */
	.type		mrg32k3aM2,@object
	.size		mrg32k3aM2,(mrg32k3aM2Seq - mrg32k3aM2)
mrg32k3aM2:
        /* <DEDUP_REMOVED lines=144> */
	.type		mrg32k3aM2Seq,@object
	.size		mrg32k3aM2Seq,(precalc_xorwow_matrix - mrg32k3aM2Seq)
mrg32k3aM2Seq:
        /* <DEDUP_REMOVED lines=144> */
	.type		precalc_xorwow_matrix,@object
	.size		precalc_xorwow_matrix,(precalc_xorwow_offset_matrix - precalc_xorwow_matrix)
precalc_xorwow_matrix:
        /* <DEDUP_REMOVED lines=6400> */
	.type		precalc_xorwow_offset_matrix,@object
	.size		precalc_xorwow_offset_matrix,(.L_1 - precalc_xorwow_offset_matrix)
precalc_xorwow_offset_matrix:
        /* <DEDUP_REMOVED lines=6400> */
.L_1:


//--------------------- .nv.shared.reserved.0     --------------------------
	.section	.nv.shared.reserved.0,"aw",@nobits
	.weak		__nv_reservedSMEM_offset_0_alias
	.size		__nv_reservedSMEM_offset_0_alias, 0, 64
	.other		__nv_reservedSMEM_offset_0_alias,@"STO_CUDA_RESERVED_SHARED STV_DEFAULT"
__nv_reservedSMEM_offset_0_alias:
	.zero		0
	.zero		64


//--------------------- .nv.constant0._Z24performSimulationsKernelPddddiij --------------------------
	.section	.nv.constant0._Z24performSimulationsKernelPddddiij,"a",@progbits
	.sectionflags	@""
	.align	4
.nv.constant0._Z24performSimulationsKernelPddddiij:
	.zero		940


//--------------------- .nv.constant0._Z27monteCarloIntegrationKernelPdddijS_ --------------------------
	.section	.nv.constant0._Z27monteCarloIntegrationKernelPdddijS_,"a",@progbits
	.sectionflags	@""
	.align	4
.nv.constant0._Z27monteCarloIntegrationKernelPdddijS_:
	.zero		936


//--------------------- SYMBOLS --------------------------

	.type		.nv.reservedSmem.offset0,@object
	.size		.nv.reservedSmem.offset0,0x4
